	.target	sm_90a

	.elftype	@"ET_EXEC"


//--------------------- .note.nv.tkinfo           --------------------------
	.section	.note.nv.tkinfo,"",@"SHT_NOTE"
	.sectionflags	@"SHF_NOTE_NV_TKINFO"
	.tkinfo
        /*0018*/ 	.word	0x00000002
        /*0030*/ 	.string	""
        /*0030*/ 	.string	"ptxas"
        /*0030*/ 	.string	"Cuda compilation tools, release 13.0, V13.0.88"
        /*0030*/ 	.string	"Build cuda_13.0.r13.0/compiler.36424714_0"
        /*0030*/ 	.string	"-arch sm_90a -m 64 "



//--------------------- .note.nv.cuinfo           --------------------------
	.section	.note.nv.cuinfo,"",@"SHT_NOTE"
	.sectionflags	@"SHF_NOTE_NV_CUINFO"
        /*0018*/ 	.short	0x0002
        /*001a*/ 	.short	0x005a
        /*001c*/ 	.short	0x0082
	.zero		2


//--------------------- .nv.info                  --------------------------
	.section	.nv.info,"",@"SHT_CUDA_INFO"
	.align	4


	//----- nvinfo : EIATTR_REGCOUNT
	.align		4
        /*0000*/ 	.byte	0x04, 0x2f
        /*0002*/ 	.short	(.L_15 - .L_14)
	.align		4
.L_14:
        /*0004*/ 	.word	index@(_ZN7cutlass13device_kernelINS_4gemm6kernel13GemmUniversalIN4cute5tupleIJiiiiEEENS1_10collective13CollectiveMmaINS1_34MainloopSm90TmaGmmaWarpSpecializedILi5ENS5_IJNS4_1CILi4EEENSA_ILi2EEENSA_ILi1EEEEEENS1_35KernelTmaWarpSpecializedCooperativeEEENS5_IJNSA_ILi256EEENSA_ILi64EEESI_EEENS_6half_tENS5_IJlSD_lEEESK_SL_NS4_8TiledMMAINS4_8MMA_AtomIJNS4_4SM904GMMA25MMA_64x64x16_F32F16F16_SSILNSP_5MajorE0ELSR_0ELNSP_7ScaleInE1ELSS_1EEEEEENS4_6LayoutINS5_IJSC_SD_SD_EEENS5_IJSD_NSA_ILi0EEESX_EEEEENS5_IJNS4_10UnderscoreES10_S10_EEEEENS4_23SM90_TMA_LOAD_MULTICASTENS4_14ComposedLayoutINS4_7SwizzleILi3ELi4ELi3EEENS4_18smem_ptr_flag_bitsILi16EEENSV_INS5_IJNSA_ILi8EEESI_EEENS5_IJSI_SD_EEEEEEEvNS4_8identityES13_S1D_vS1E_EENS_8epilogue10collective6detail29Sm90TmaWarpSpecializedAdapterINS1H_15DefaultEpilogueISK_SL_SL_NS1G_6thread17LinearCombinationISK_Li1EffLNS1L_9ScaleType4KindE0ELNS_15FloatRoundStyleE2ESK_EENS1_15EpilogueDefaultEEEEEvvEEEEvNT_6ParamsE)
        /*0008*/ 	.word	0x000000a8


	//----- nvinfo : EIATTR_FRAME_SIZE
	.align		4
.L_15:
        /*000c*/ 	.byte	0x04, 0x11
        /*000e*/ 	.short	(.L_17 - .L_16)
	.align		4
.L_16:
        /*0010*/ 	.word	index@(_ZN7cutlass13device_kernelINS_4gemm6kernel13GemmUniversalIN4cute5tupleIJiiiiEEENS1_10collective13CollectiveMmaINS1_34MainloopSm90TmaGmmaWarpSpecializedILi5ENS5_IJNS4_1CILi4EEENSA_ILi2EEENSA_ILi1EEEEEENS1_35KernelTmaWarpSpecializedCooperativeEEENS5_IJNSA_ILi256EEENSA_ILi64EEESI_EEENS_6half_tENS5_IJlSD_lEEESK_SL_NS4_8TiledMMAINS4_8MMA_AtomIJNS4_4SM904GMMA25MMA_64x64x16_F32F16F16_SSILNSP_5MajorE0ELSR_0ELNSP_7ScaleInE1ELSS_1EEEEEENS4_6LayoutINS5_IJSC_SD_SD_EEENS5_IJSD_NSA_ILi0EEESX_EEEEENS5_IJNS4_10UnderscoreES10_S10_EEEEENS4_23SM90_TMA_LOAD_MULTICASTENS4_14ComposedLayoutINS4_7SwizzleILi3ELi4ELi3EEENS4_18smem_ptr_flag_bitsILi16EEENSV_INS5_IJNSA_ILi8EEESI_EEENS5_IJSI_SD_EEEEEEEvNS4_8identityES13_S1D_vS1E_EENS_8epilogue10collective6detail29Sm90TmaWarpSpecializedAdapterINS1H_15DefaultEpilogueISK_SL_SL_NS1G_6thread17LinearCombinationISK_Li1EffLNS1L_9ScaleType4KindE0ELNS_15FloatRoundStyleE2ESK_EENS1_15EpilogueDefaultEEEEEvvEEEEvNT_6ParamsE)
        /*0014*/ 	.word	0x00000000


	//----- nvinfo : EIATTR_MIN_STACK_SIZE
	.align		4
.L_17:
        /*0018*/ 	.byte	0x04, 0x12
        /*001a*/ 	.short	(.L_19 - .L_18)
	.align		4
.L_18:
        /*001c*/ 	.word	index@(_ZN7cutlass13device_kernelINS_4gemm6kernel13GemmUniversalIN4cute5tupleIJiiiiEEENS1_10collective13CollectiveMmaINS1_34MainloopSm90TmaGmmaWarpSpecializedILi5ENS5_IJNS4_1CILi4EEENSA_ILi2EEENSA_ILi1EEEEEENS1_35KernelTmaWarpSpecializedCooperativeEEENS5_IJNSA_ILi256EEENSA_ILi64EEESI_EEENS_6half_tENS5_IJlSD_lEEESK_SL_NS4_8TiledMMAINS4_8MMA_AtomIJNS4_4SM904GMMA25MMA_64x64x16_F32F16F16_SSILNSP_5MajorE0ELSR_0ELNSP_7ScaleInE1ELSS_1EEEEEENS4_6LayoutINS5_IJSC_SD_SD_EEENS5_IJSD_NSA_ILi0EEESX_EEEEENS5_IJNS4_10UnderscoreES10_S10_EEEEENS4_23SM90_TMA_LOAD_MULTICASTENS4_14ComposedLayoutINS4_7SwizzleILi3ELi4ELi3EEENS4_18smem_ptr_flag_bitsILi16EEENSV_INS5_IJNSA_ILi8EEESI_EEENS5_IJSI_SD_EEEEEEEvNS4_8identityES13_S1D_vS1E_EENS_8epilogue10collective6detail29Sm90TmaWarpSpecializedAdapterINS1H_15DefaultEpilogueISK_SL_SL_NS1G_6thread17LinearCombinationISK_Li1EffLNS1L_9ScaleType4KindE0ELNS_15FloatRoundStyleE2ESK_EENS1_15EpilogueDefaultEEEEEvvEEEEvNT_6ParamsE)
        /*0020*/ 	.word	0x00000000
.L_19:


//--------------------- .nv.compat                --------------------------
	.section	.nv.compat,"",@"SHT_CUDA_COMPAT_INFO"
	.align	4
        /*0000*/ 	.byte	0x02, 0x09, 0x01, 0x00, 0x02, 0x02, 0x04, 0x00, 0x02, 0x05, 0x05, 0x00, 0x03, 0x07, 0x01, 0x01
        /*0010*/ 	.byte	0x02, 0x03, 0x01, 0x00, 0x02, 0x06, 0x01, 0x00, 0x04, 0x0b, 0x08, 0x00, 0x00, 0x00, 0x00, 0x00
        /*0020*/ 	.byte	0x00, 0x00, 0x00, 0x00


//--------------------- .nv.info._ZN7cutlass13device_kernelINS_4gemm6kernel13GemmUniversalIN4cute5tupleIJiiiiEEENS1_10collective13CollectiveMmaINS1_34MainloopSm90TmaGmmaWarpSpecializedILi5ENS5_IJNS4_1CILi4EEENSA_ILi2EEENSA_ILi1EEEEEENS1_35KernelTmaWarpSpecializedCooperativeEEENS5_IJNSA_ILi256EEENSA_ILi64EEESI_EEENS_6half_tENS5_IJlSD_lEEESK_SL_NS4_8TiledMMAINS4_8MMA_AtomIJNS4_4SM904GMMA25MMA_64x64x16_F32F16F16_SSILNSP_5MajorE0ELSR_0ELNSP_7ScaleInE1ELSS_1EEEEEENS4_6LayoutINS5_IJSC_SD_SD_EEENS5_IJSD_NSA_ILi0EEESX_EEEEENS5_IJNS4_10UnderscoreES10_S10_EEEEENS4_23SM90_TMA_LOAD_MULTICASTENS4_14ComposedLayoutINS4_7SwizzleILi3ELi4ELi3EEENS4_18smem_ptr_flag_bitsILi16EEENSV_INS5_IJNSA_ILi8EEESI_EEENS5_IJSI_SD_EEEEEEEvNS4_8identityES13_S1D_vS1E_EENS_8epilogue10collective6detail29Sm90TmaWarpSpecializedAdapterINS1H_15DefaultEpilogueISK_SL_SL_NS1G_6thread17LinearCombinationISK_Li1EffLNS1L_9ScaleType4KindE0ELNS_15FloatRoundStyleE2ESK_EENS1_15EpilogueDefaultEEEEEvvEEEEvNT_6ParamsE --------------------------
	.section	.nv.info._ZN7cutlass13device_kernelINS_4gemm6kernel13GemmUniversalIN4cute5tupleIJiiiiEEENS1_10collective13CollectiveMmaINS1_34MainloopSm90TmaGmmaWarpSpecializedILi5ENS5_IJNS4_1CILi4EEENSA_ILi2EEENSA_ILi1EEEEEENS1_35KernelTmaWarpSpecializedCooperativeEEENS5_IJNSA_ILi256EEENSA_ILi64EEESI_EEENS_6half_tENS5_IJlSD_lEEESK_SL_NS4_8TiledMMAINS4_8MMA_AtomIJNS4_4SM904GMMA25MMA_64x64x16_F32F16F16_SSILNSP_5MajorE0ELSR_0ELNSP_7ScaleInE1ELSS_1EEEEEENS4_6LayoutINS5_IJSC_SD_SD_EEENS5_IJSD_NSA_ILi0EEESX_EEEEENS5_IJNS4_10UnderscoreES10_S10_EEEEENS4_23SM90_TMA_LOAD_MULTICASTENS4_14ComposedLayoutINS4_7SwizzleILi3ELi4ELi3EEENS4_18smem_ptr_flag_bitsILi16EEENSV_INS5_IJNSA_ILi8EEESI_EEENS5_IJSI_SD_EEEEEEEvNS4_8identityES13_S1D_vS1E_EENS_8epilogue10collective6detail29Sm90TmaWarpSpecializedAdapterINS1H_15DefaultEpilogueISK_SL_SL_NS1G_6thread17LinearCombinationISK_Li1EffLNS1L_9ScaleType4KindE0ELNS_15FloatRoundStyleE2ESK_EENS1_15EpilogueDefaultEEEEEvvEEEEvNT_6ParamsE,"",@"SHT_CUDA_INFO"
	.sectionflags	@""
	.align	4


	//----- nvinfo : EIATTR_CUDA_API_VERSION
	.align		4
        /*0000*/ 	.byte	0x04, 0x37
        /*0002*/ 	.short	(.L_21 - .L_20)
.L_20:
        /*0004*/ 	.word	0x00000082


	//----- nvinfo : EIATTR_KPARAM_INFO
	.align		4
.L_21:
        /*0008*/ 	.byte	0x04, 0x17
        /*000a*/ 	.short	(.L_23 - .L_22)
.L_22:
        /*000c*/ 	.word	0x00000000
        /*0010*/ 	.short	0x0000
        /*0012*/ 	.short	0x0070
        /*0014*/ 	.byte	0x00, 0xf0, 0x01, 0x10


	//----- nvinfo : EIATTR_SPARSE_MMA_MASK
	.align		4
.L_23:
        /*0018*/ 	.byte	0x03, 0x50
        /*001a*/ 	.short	0x0000


	//----- nvinfo : EIATTR_MAXREG_COUNT
	.align		4
        /*001c*/ 	.byte	0x03, 0x1b
        /*001e*/ 	.short	0x00a8


	//----- nvinfo : EIATTR_NUM_BARRIERS
	.align		4
        /*0020*/ 	.byte	0x02, 0x4c
        /*0022*/ 	.byte	0x01
	.zero		1


	//----- nvinfo : EIATTR_EXTERNS
	.align		4
        /*0024*/ 	.byte	0x04, 0x0f
        /*0026*/ 	.short	(.L_25 - .L_24)


	//   ....[0]....
	.align		4
.L_24:
        /*0028*/ 	.word	index@(__assertfail)


	//----- nvinfo : EIATTR_MERCURY_ISA_VERSION
	.align		4
.L_25:
        /*002c*/ 	.byte	0x03, 0x5f
        /*002e*/ 	.short	0x0101


	//----- nvinfo : EIATTR_INT_WARP_WIDE_INSTR_OFFSETS
	.align		4
        /*0030*/ 	.byte	0x04, 0x31
        /*0032*/ 	.short	(.L_27 - .L_26)


	//   ....[0]....
.L_26:
        /*0034*/ 	.word	0x000004a0


	//   ....[1]....
        /*0038*/ 	.word	0x000004d0


	//   ....[2]....
        /*003c*/ 	.word	0x00000680


	//----- nvinfo : EIATTR_COOP_GROUP_MASK_REGIDS
	.align		4
.L_27:
        /*0040*/ 	.byte	0x04, 0x29
        /*0042*/ 	.short	(.L_29 - .L_28)


	//   ....[0]....
.L_28:
        /*0044*/ 	.word	0xffffffff


	//   ....[1]....
        /*0048*/ 	.word	0xffffffff


	//   ....[2]....
        /*004c*/ 	.word	0xffffffff


	//   ....[3]....
        /*0050*/ 	.word	0xffffffff


	//   ....[4]....
        /*0054*/ 	.word	0xffffffff


	//   ....[5]....
        /*0058*/ 	.word	0xffffffff


	//----- nvinfo : EIATTR_COOP_GROUP_INSTR_OFFSETS
	.align		4
.L_29:
        /*005c*/ 	.byte	0x04, 0x28
        /*005e*/ 	.short	(.L_31 - .L_30)


	//   ....[0]....
.L_30:
        /*0060*/ 	.word	0x00000060


	//   ....[1]....
        /*0064*/ 	.word	0x00000070


	//   ....[2]....
        /*0068*/ 	.word	0x00000130


	//   ....[3]....
        /*006c*/ 	.word	0x000002f0


	//   ....[4]....
        /*0070*/ 	.word	0x00000830


	//   ....[5]....
        /*0074*/ 	.word	0x00001280


	//----- nvinfo : EIATTR_REG_RECONFIG
	.align		4
.L_31:
        /*0078*/ 	.byte	0x01, 0x54
	.zero		2


	//----- nvinfo : EIATTR_SYSCALL_OFFSETS
	.align		4
        /*007c*/ 	.byte	0x04, 0x46
        /*007e*/ 	.short	(.L_33 - .L_32)


	//   ....[0]....
.L_32:
        /*0080*/ 	.word	0x00001440


	//----- nvinfo : EIATTR_MBARRIER_INSTR_OFFSETS
	.align		4
.L_33:
        /*0084*/ 	.byte	0x04, 0x39
        /*0086*/ 	.short	(.L_35 - .L_34)


	//   ....[0]....
.L_34:
        /*0088*/ 	.word	0x00000230
        /*008c*/ 	.word	0x000000ff
        /*0090*/ 	.word	0x00000000
        /*0094*/ 	.short	0x0100
        /*0096*/ 	.byte	0x08
	.zero		1


	//   ....[1]....
        /*0098*/ 	.word	0x00000240
        /*009c*/ 	.word	0x000000ff
        /*00a0*/ 	.word	0x00000028
        /*00a4*/ 	.short	0x0100
        /*00a6*/ 	.byte	0x08
	.zero		1


	//   ....[2]....
        /*00a8*/ 	.word	0x00000250
        /*00ac*/ 	.word	0x000000ff
        /*00b0*/ 	.word	0x00000008
        /*00b4*/ 	.short	0x0100
        /*00b6*/ 	.byte	0x08
	.zero		1


	//   ....[3]....
        /*00b8*/ 	.word	0x00000260
        /*00bc*/ 	.word	0x000000ff
        /*00c0*/ 	.word	0x00000030
        /*00c4*/ 	.short	0x0100
        /*00c6*/ 	.byte	0x08
	.zero		1


	//   ....[4]....
        /*00c8*/ 	.word	0x00000270
        /*00cc*/ 	.word	0x000000ff
        /*00d0*/ 	.word	0x00000010
        /*00d4*/ 	.short	0x0100
        /*00d6*/ 	.byte	0x08
	.zero		1


	//   ....[5]....
        /*00d8*/ 	.word	0x00000280
        /*00dc*/ 	.word	0x000000ff
        /*00e0*/ 	.word	0x00000038
        /*00e4*/ 	.short	0x0100
        /*00e6*/ 	.byte	0x08
	.zero		1


	//   ....[6]....
        /*00e8*/ 	.word	0x00000290
        /*00ec*/ 	.word	0x000000ff
        /*00f0*/ 	.word	0x00000018
        /*00f4*/ 	.short	0x0100
        /*00f6*/ 	.byte	0x08
	.zero		1


	//   ....[7]....
        /*00f8*/ 	.word	0x000002a0
        /*00fc*/ 	.word	0x000000ff
        /*0100*/ 	.word	0x00000040
        /*0104*/ 	.short	0x0100
        /*0106*/ 	.byte	0x08
	.zero		1


	//   ....[8]....
        /*0108*/ 	.word	0x000002b0
        /*010c*/ 	.word	0x000000ff
        /*0110*/ 	.word	0x00000020
        /*0114*/ 	.short	0x0100
        /*0116*/ 	.byte	0x08
	.zero		1


	//   ....[9]....
        /*0118*/ 	.word	0x000002c0
        /*011c*/ 	.word	0x000000ff
        /*0120*/ 	.word	0x00000048
        /*0124*/ 	.short	0x0100
        /*0126*/ 	.byte	0x08
	.zero		1


	//   ....[10]....
        /*0128*/ 	.word	0x00000710
        /*012c*/ 	.word	0x000000ff
        /*0130*/ 	.word	0x00000060
        /*0134*/ 	.short	0x0100
        /*0136*/ 	.byte	0x06
	.zero		1


	//   ....[11]....
        /*0138*/ 	.word	0x000007b0
        /*013c*/ 	.word	0x000000ff
        /*0140*/ 	.word	0x00000068
        /*0144*/ 	.short	0x0100
        /*0146*/ 	.byte	0x06
	.zero		1


	//   ....[12]....
        /*0148*/ 	.word	0x00001500
        /*014c*/ 	.word	0x00000003
        /*0150*/ 	.word	0x00000000
        /*0154*/ 	.short	0x010a
        /*0156*/ 	.byte	0x3f
	.zero		1


	//   ....[13]....
        /*0158*/ 	.word	0x00001540
        /*015c*/ 	.word	0x00000003
        /*0160*/ 	.word	0x00000000
        /*0164*/ 	.short	0x010a
        /*0166*/ 	.byte	0x3f
	.zero		1


	//   ....[14]....
        /*0168*/ 	.word	0x00001a90
        /*016c*/ 	.word	0x00000005
        /*0170*/ 	.word	0x00000000
        /*0174*/ 	.short	0x010a
        /*0176*/ 	.byte	0x3f
	.zero		1


	//   ....[15]....
        /*0178*/ 	.word	0x00001ad0
        /*017c*/ 	.word	0x00000005
        /*0180*/ 	.word	0x00000000
        /*0184*/ 	.short	0x010a
        /*0186*/ 	.byte	0x3f
	.zero		1


	//   ....[16]....
        /*0188*/ 	.word	0x00001eb0
        /*018c*/ 	.word	0x00000005
        /*0190*/ 	.word	0x00000000
        /*0194*/ 	.short	0x0101
        /*0196*/ 	.byte	0x3f
	.zero		1


	//   ....[17]....
        /*0198*/ 	.word	0x000020d0
        /*019c*/ 	.word	0x00000003
        /*01a0*/ 	.word	0x00000000
        /*01a4*/ 	.short	0x0101
        /*01a6*/ 	.byte	0x3f
	.zero		1


	//   ....[18]....
        /*01a8*/ 	.word	0x00008250
        /*01ac*/ 	.word	0x0000000e
        /*01b0*/ 	.word	0x00000028
        /*01b4*/ 	.short	0x010a
        /*01b6*/ 	.byte	0x3f
	.zero		1


	//   ....[19]....
        /*01b8*/ 	.word	0x00008600
        /*01bc*/ 	.word	0x00000006
        /*01c0*/ 	.word	0x00000068
        /*01c4*/ 	.short	0x0101
        /*01c6*/ 	.byte	0x3f
	.zero		1


	//   ....[20]....
        /*01c8*/ 	.word	0x00008d30
        /*01cc*/ 	.word	0x00000007
        /*01d0*/ 	.word	0x00000000
        /*01d4*/ 	.short	0x010a
        /*01d6*/ 	.byte	0x3f
	.zero		1


	//   ....[21]....
        /*01d8*/ 	.word	0x00008db0
        /*01dc*/ 	.word	0x00000009
        /*01e0*/ 	.word	0x00000000
        /*01e4*/ 	.short	0x010a
        /*01e6*/ 	.byte	0x3f
	.zero		1


	//   ....[22]....
        /*01e8*/ 	.word	0x00008e40
        /*01ec*/ 	.word	0x00000006
        /*01f0*/ 	.word	0x00000000
        /*01f4*/ 	.short	0x010a
        /*01f6*/ 	.byte	0x3f
	.zero		1


	//   ....[23]....
        /*01f8*/ 	.word	0x00008ed0
        /*01fc*/ 	.word	0x00000009
        /*0200*/ 	.word	0x00000000
        /*0204*/ 	.short	0x010a
        /*0206*/ 	.byte	0x3f
	.zero		1


	//   ....[24]....
        /*0208*/ 	.word	0x00008f60
        /*020c*/ 	.word	0x00000003
        /*0210*/ 	.word	0x00000000
        /*0214*/ 	.short	0x010a
        /*0216*/ 	.byte	0x3f
	.zero		1


	//   ....[25]....
        /*0218*/ 	.word	0x00008fc0
        /*021c*/ 	.word	0x00000003
        /*0220*/ 	.word	0x00000000
        /*0224*/ 	.short	0x010a
        /*0226*/ 	.byte	0x3f
	.zero		1


	//   ....[26]....
        /*0228*/ 	.word	0x00009010
        /*022c*/ 	.word	0x00000005
        /*0230*/ 	.word	0x00000000
        /*0234*/ 	.short	0x010a
        /*0236*/ 	.byte	0x3f
	.zero		1


	//   ....[27]....
        /*0238*/ 	.word	0x000090e0
        /*023c*/ 	.word	0x0000000e
        /*0240*/ 	.word	0x00000028
        /*0244*/ 	.short	0x010a
        /*0246*/ 	.byte	0x3f
	.zero		1


	//   ....[28]....
        /*0248*/ 	.word	0x000091b0
        /*024c*/ 	.word	0x00000007
        /*0250*/ 	.word	0x00000000
        /*0254*/ 	.short	0x010a
        /*0256*/ 	.byte	0x3f
	.zero		1


	//   ....[29]....
        /*0258*/ 	.word	0x00009200
        /*025c*/ 	.word	0x00000009
        /*0260*/ 	.word	0x00000000
        /*0264*/ 	.short	0x010a
        /*0266*/ 	.byte	0x3f
	.zero		1


	//   ....[30]....
        /*0268*/ 	.word	0x00009250
        /*026c*/ 	.word	0x00000006
        /*0270*/ 	.word	0x00000000
        /*0274*/ 	.short	0x010a
        /*0276*/ 	.byte	0x3f
	.zero		1


	//   ....[31]....
        /*0278*/ 	.word	0x000092a0
        /*027c*/ 	.word	0x00000009
        /*0280*/ 	.word	0x00000000
        /*0284*/ 	.short	0x010a
        /*0286*/ 	.byte	0x3f
	.zero		1


	//----- nvinfo : EIATTR_NUM_MBARRIERS
	.align		4
.L_35:
        /*0288*/ 	.byte	0x03, 0x38
        /*028a*/ 	.short	0x000c


	//----- nvinfo : EIATTR_EXIT_INSTR_OFFSETS
	.align		4
        /*028c*/ 	.byte	0x04, 0x1c
        /*028e*/ 	.short	(.L_37 - .L_36)


	//   ....[0]....
.L_36:
        /*0290*/ 	.word	0x000009a0


	//   ....[1]....
        /*0294*/ 	.word	0x000011b0


	//   ....[2]....
        /*0298*/ 	.word	0x00007840


	//   ....[3]....
        /*029c*/ 	.word	0x00007da0


	//   ....[4]....
        /*02a0*/ 	.word	0x00008fb0


	//----- nvinfo : EIATTR_MAX_THREADS
	.align		4
.L_37:
        /*02a4*/ 	.byte	0x04, 0x05
        /*02a6*/ 	.short	(.L_39 - .L_38)
.L_38:
        /*02a8*/ 	.word	0x00000180
        /*02ac*/ 	.word	0x00000001
        /*02b0*/ 	.word	0x00000001


	//----- nvinfo : EIATTR_CRS_STACK_SIZE
	.align		4
.L_39:
        /*02b4*/ 	.byte	0x04, 0x1e
        /*02b6*/ 	.short	(.L_41 - .L_40)
.L_40:
        /*02b8*/ 	.word	0x00000000


	//----- nvinfo : EIATTR_CBANK_PARAM_SIZE
	.align		4
.L_41:
        /*02bc*/ 	.byte	0x03, 0x19
        /*02be*/ 	.short	0x0470


	//----- nvinfo : EIATTR_PARAM_CBANK
	.align		4
        /*02c0*/ 	.byte	0x04, 0x0a
        /*02c2*/ 	.short	(.L_43 - .L_42)
	.align		4
.L_42:
        /*02c4*/ 	.word	index@(.nv.constant0._ZN7cutlass13device_kernelINS_4gemm6kernel13GemmUniversalIN4cute5tupleIJiiiiEEENS1_10collective13CollectiveMmaINS1_34MainloopSm90TmaGmmaWarpSpecializedILi5ENS5_IJNS4_1CILi4EEENSA_ILi2EEENSA_ILi1EEEEEENS1_35KernelTmaWarpSpecializedCooperativeEEENS5_IJNSA_ILi256EEENSA_ILi64EEESI_EEENS_6half_tENS5_IJlSD_lEEESK_SL_NS4_8TiledMMAINS4_8MMA_AtomIJNS4_4SM904GMMA25MMA_64x64x16_F32F16F16_SSILNSP_5MajorE0ELSR_0ELNSP_7ScaleInE1ELSS_1EEEEEENS4_6LayoutINS5_IJSC_SD_SD_EEENS5_IJSD_NSA_ILi0EEESX_EEEEENS5_IJNS4_10UnderscoreES10_S10_EEEEENS4_23SM90_TMA_LOAD_MULTICASTENS4_14ComposedLayoutINS4_7SwizzleILi3ELi4ELi3EEENS4_18smem_ptr_flag_bitsILi16EEENSV_INS5_IJNSA_ILi8EEESI_EEENS5_IJSI_SD_EEEEEEEvNS4_8identityES13_S1D_vS1E_EENS_8epilogue10collective6detail29Sm90TmaWarpSpecializedAdapterINS1H_15DefaultEpilogueISK_SL_SL_NS1G_6thread17LinearCombinationISK_Li1EffLNS1L_9ScaleType4KindE0ELNS_15FloatRoundStyleE2ESK_EENS1_15EpilogueDefaultEEEEEvvEEEEvNT_6ParamsE)
        /*02c8*/ 	.short	0x0210
        /*02ca*/ 	.short	0x0470


	//----- nvinfo : EIATTR_SW_WAR
	.align		4
.L_43:
        /*02cc*/ 	.byte	0x04, 0x36
        /*02ce*/ 	.short	(.L_45 - .L_44)
.L_44:
        /*02d0*/ 	.word	0x00000008
.L_45:


//--------------------- .nv.callgraph             --------------------------
	.section	.nv.callgraph,"",@"SHT_CUDA_CALLGRAPH"
	.align	4
	.sectionentsize	8
	.align		4
        /*0000*/ 	.word	0x00000000
	.align		4
        /*0004*/ 	.word	0xffffffff
	.align		4
        /*0008*/ 	.word	index@(_ZN7cutlass13device_kernelINS_4gemm6kernel13GemmUniversalIN4cute5tupleIJiiiiEEENS1_10collective13CollectiveMmaINS1_34MainloopSm90TmaGmmaWarpSpecializedILi5ENS5_IJNS4_1CILi4EEENSA_ILi2EEENSA_ILi1EEEEEENS1_35KernelTmaWarpSpecializedCooperativeEEENS5_IJNSA_ILi256EEENSA_ILi64EEESI_EEENS_6half_tENS5_IJlSD_lEEESK_SL_NS4_8TiledMMAINS4_8MMA_AtomIJNS4_4SM904GMMA25MMA_64x64x16_F32F16F16_SSILNSP_5MajorE0ELSR_0ELNSP_7ScaleInE1ELSS_1EEEEEENS4_6LayoutINS5_IJSC_SD_SD_EEENS5_IJSD_NSA_ILi0EEESX_EEEEENS5_IJNS4_10UnderscoreES10_S10_EEEEENS4_23SM90_TMA_LOAD_MULTICASTENS4_14ComposedLayoutINS4_7SwizzleILi3ELi4ELi3EEENS4_18smem_ptr_flag_bitsILi16EEENSV_INS5_IJNSA_ILi8EEESI_EEENS5_IJSI_SD_EEEEEEEvNS4_8identityES13_S1D_vS1E_EENS_8epilogue10collective6detail29Sm90TmaWarpSpecializedAdapterINS1H_15DefaultEpilogueISK_SL_SL_NS1G_6thread17LinearCombinationISK_Li1EffLNS1L_9ScaleType4KindE0ELNS_15FloatRoundStyleE2ESK_EENS1_15EpilogueDefaultEEEEEvvEEEEvNT_6ParamsE)
	.align		4
        /*000c*/ 	.word	index@(__assertfail)
	.align		4
        /*0010*/ 	.word	0x00000000
	.align		4
        /*0014*/ 	.word	0xfffffffe
	.align		4
        /*0018*/ 	.word	0x00000000
	.align		4
        /*001c*/ 	.word	0xfffffffd
	.align		4
        /*0020*/ 	.word	0x00000000
	.align		4
        /*0024*/ 	.word	0xfffffffc


//--------------------- .nv.constant4             --------------------------
	.section	.nv.constant4,"a",@progbits
	.align	8
	.align		8
.nv.constant4:
        /*0000*/ 	.dword	__assertfail
	.align		8
        /*0008*/ 	.dword	__unnamed_1
	.align		8
        /*0010*/ 	.dword	_ZN40_INTERNAL_1f5aedae_4_k_cu_baa4346f_338074cuda3std3__45__cpo5beginE
	.align		8
        /*0018*/ 	.dword	_ZN40_INTERNAL_1f5aedae_4_k_cu_baa4346f_338074cuda3std3__45__cpo3endE
	.align		8
        /*0020*/ 	.dword	_ZN40_INTERNAL_1f5aedae_4_k_cu_baa4346f_338074cuda3std3__45__cpo6cbeginE
	.align		8
        /*0028*/ 	.dword	_ZN40_INTERNAL_1f5aedae_4_k_cu_baa4346f_338074cuda3std3__45__cpo4cendE
	.align		8
        /*0030*/ 	.dword	_ZN40_INTERNAL_1f5aedae_4_k_cu_baa4346f_338074cuda3std3__442_GLOBAL__N__1f5aedae_4_k_cu_baa4346f_338076ignoreE
	.align		8
        /*0038*/ 	.dword	_ZN40_INTERNAL_1f5aedae_4_k_cu_baa4346f_338074cuda3std3__419piecewise_constructE
	.align		8
        /*0040*/ 	.dword	_ZN40_INTERNAL_1f5aedae_4_k_cu_baa4346f_338074cuda3std3__48in_placeE
	.align		8
        /*0048*/ 	.dword	_ZN40_INTERNAL_1f5aedae_4_k_cu_baa4346f_338074cuda3std6ranges3__45__cpo4swapE
	.align		8
        /*0050*/ 	.dword	_ZN40_INTERNAL_1f5aedae_4_k_cu_baa4346f_338074cuda3std6ranges3__45__cpo9iter_moveE
	.align		8
        /*0058*/ 	.dword	_ZN40_INTERNAL_1f5aedae_4_k_cu_baa4346f_338074cute7productE
	.align		8
        /*0060*/ 	.dword	_ZN40_INTERNAL_1f5aedae_4_k_cu_baa4346f_338074cute1_E
	.align		8
        /*0068*/ 	.dword	$str$22
	.align		8
        /*0070*/ 	.dword	$str$23


//--------------------- .text._ZN7cutlass13device_kernelINS_4gemm6kernel13GemmUniversalIN4cute5tupleIJiiiiEEENS1_10collective13CollectiveMmaINS1_34MainloopSm90TmaGmmaWarpSpecializedILi5ENS5_IJNS4_1CILi4EEENSA_ILi2EEENSA_ILi1EEEEEENS1_35KernelTmaWarpSpecializedCooperativeEEENS5_IJNSA_ILi256EEENSA_ILi64EEESI_EEENS_6half_tENS5_IJlSD_lEEESK_SL_NS4_8TiledMMAINS4_8MMA_AtomIJNS4_4SM904GMMA25MMA_64x64x16_F32F16F16_SSILNSP_5MajorE0ELSR_0ELNSP_7ScaleInE1ELSS_1EEEEEENS4_6LayoutINS5_IJSC_SD_SD_EEENS5_IJSD_NSA_ILi0EEESX_EEEEENS5_IJNS4_10UnderscoreES10_S10_EEEEENS4_23SM90_TMA_LOAD_MULTICASTENS4_14ComposedLayoutINS4_7SwizzleILi3ELi4ELi3EEENS4_18smem_ptr_flag_bitsILi16EEENSV_INS5_IJNSA_ILi8EEESI_EEENS5_IJSI_SD_EEEEEEEvNS4_8identityES13_S1D_vS1E_EENS_8epilogue10collective6detail29Sm90TmaWarpSpecializedAdapterINS1H_15DefaultEpilogueISK_SL_SL_NS1G_6thread17LinearCombinationISK_Li1EffLNS1L_9ScaleType4KindE0ELNS_15FloatRoundStyleE2ESK_EENS1_15EpilogueDefaultEEEEEvvEEEEvNT_6ParamsE --------------------------
	.section	.text._ZN7cutlass13device_kernelINS_4gemm6kernel13GemmUniversalIN4cute5tupleIJiiiiEEENS1_10collective13CollectiveMmaINS1_34MainloopSm90TmaGmmaWarpSpecializedILi5ENS5_IJNS4_1CILi4EEENSA_ILi2EEENSA_ILi1EEEEEENS1_35KernelTmaWarpSpecializedCooperativeEEENS5_IJNSA_ILi256EEENSA_ILi64EEESI_EEENS_6half_tENS5_IJlSD_lEEESK_SL_NS4_8TiledMMAINS4_8MMA_AtomIJNS4_4SM904GMMA25MMA_64x64x16_F32F16F16_SSILNSP_5MajorE0ELSR_0ELNSP_7ScaleInE1ELSS_1EEEEEENS4_6LayoutINS5_IJSC_SD_SD_EEENS5_IJSD_NSA_ILi0EEESX_EEEEENS5_IJNS4_10UnderscoreES10_S10_EEEEENS4_23SM90_TMA_LOAD_MULTICASTENS4_14ComposedLayoutINS4_7SwizzleILi3ELi4ELi3EEENS4_18smem_ptr_flag_bitsILi16EEENSV_INS5_IJNSA_ILi8EEESI_EEENS5_IJSI_SD_EEEEEEEvNS4_8identityES13_S1D_vS1E_EENS_8epilogue10collective6detail29Sm90TmaWarpSpecializedAdapterINS1H_15DefaultEpilogueISK_SL_SL_NS1G_6thread17LinearCombinationISK_Li1EffLNS1L_9ScaleType4KindE0ELNS_15FloatRoundStyleE2ESK_EENS1_15EpilogueDefaultEEEEEvvEEEEvNT_6ParamsE,"ax",@progbits
	.align	128
.text._ZN7cutlass13device_kernelINS_4gemm6kernel13GemmUniversalIN4cute5tupleIJiiiiEEENS1_10collective13CollectiveMmaINS1_34MainloopSm90TmaGmmaWarpSpecializedILi5ENS5_IJNS4_1CILi4EEENSA_ILi2EEENSA_ILi1EEEEEENS1_35KernelTmaWarpSpecializedCooperativeEEENS5_IJNSA_ILi256EEENSA_ILi64EEESI_EEENS_6half_tENS5_IJlSD_lEEESK_SL_NS4_8TiledMMAINS4_8MMA_AtomIJNS4_4SM904GMMA25MMA_64x64x16_F32F16F16_SSILNSP_5MajorE0ELSR_0ELNSP_7ScaleInE1ELSS_1EEEEEENS4_6LayoutINS5_IJSC_SD_SD_EEENS5_IJSD_NSA_ILi0EEESX_EEEEENS5_IJNS4_10UnderscoreES10_S10_EEEEENS4_23SM90_TMA_LOAD_MULTICASTENS4_14ComposedLayoutINS4_7SwizzleILi3ELi4ELi3EEENS4_18smem_ptr_flag_bitsILi16EEENSV_INS5_IJNSA_ILi8EEESI_EEENS5_IJSI_SD_EEEEEEEvNS4_8identityES13_S1D_vS1E_EENS_8epilogue10collective6detail29Sm90TmaWarpSpecializedAdapterINS1H_15DefaultEpilogueISK_SL_SL_NS1G_6thread17LinearCombinationISK_Li1EffLNS1L_9ScaleType4KindE0ELNS_15FloatRoundStyleE2ESK_EENS1_15EpilogueDefaultEEEEEvvEEEEvNT_6ParamsE:
        .type           _ZN7cutlass13device_kernelINS_4gemm6kernel13GemmUniversalIN4cute5tupleIJiiiiEEENS1_10collective13CollectiveMmaINS1_34MainloopSm90TmaGmmaWarpSpecializedILi5ENS5_IJNS4_1CILi4EEENSA_ILi2EEENSA_ILi1EEEEEENS1_35KernelTmaWarpSpecializedCooperativeEEENS5_IJNSA_ILi256EEENSA_ILi64EEESI_EEENS_6half_tENS5_IJlSD_lEEESK_SL_NS4_8TiledMMAINS4_8MMA_AtomIJNS4_4SM904GMMA25MMA_64x64x16_F32F16F16_SSILNSP_5MajorE0ELSR_0ELNSP_7ScaleInE1ELSS_1EEEEEENS4_6LayoutINS5_IJSC_SD_SD_EEENS5_IJSD_NSA_ILi0EEESX_EEEEENS5_IJNS4_10UnderscoreES10_S10_EEEEENS4_23SM90_TMA_LOAD_MULTICASTENS4_14ComposedLayoutINS4_7SwizzleILi3ELi4ELi3EEENS4_18smem_ptr_flag_bitsILi16EEENSV_INS5_IJNSA_ILi8EEESI_EEENS5_IJSI_SD_EEEEEEEvNS4_8identityES13_S1D_vS1E_EENS_8epilogue10collective6detail29Sm90TmaWarpSpecializedAdapterINS1H_15DefaultEpilogueISK_SL_SL_NS1G_6thread17LinearCombinationISK_Li1EffLNS1L_9ScaleType4KindE0ELNS_15FloatRoundStyleE2ESK_EENS1_15EpilogueDefaultEEEEEvvEEEEvNT_6ParamsE,@function
        .size           _ZN7cutlass13device_kernelINS_4gemm6kernel13GemmUniversalIN4cute5tupleIJiiiiEEENS1_10collective13CollectiveMmaINS1_34MainloopSm90TmaGmmaWarpSpecializedILi5ENS5_IJNS4_1CILi4EEENSA_ILi2EEENSA_ILi1EEEEEENS1_35KernelTmaWarpSpecializedCooperativeEEENS5_IJNSA_ILi256EEENSA_ILi64EEESI_EEENS_6half_tENS5_IJlSD_lEEESK_SL_NS4_8TiledMMAINS4_8MMA_AtomIJNS4_4SM904GMMA25MMA_64x64x16_F32F16F16_SSILNSP_5MajorE0ELSR_0ELNSP_7ScaleInE1ELSS_1EEEEEENS4_6LayoutINS5_IJSC_SD_SD_EEENS5_IJSD_NSA_ILi0EEESX_EEEEENS5_IJNS4_10UnderscoreES10_S10_EEEEENS4_23SM90_TMA_LOAD_MULTICASTENS4_14ComposedLayoutINS4_7SwizzleILi3ELi4ELi3EEENS4_18smem_ptr_flag_bitsILi16EEENSV_INS5_IJNSA_ILi8EEESI_EEENS5_IJSI_SD_EEEEEEEvNS4_8identityES13_S1D_vS1E_EENS_8epilogue10collective6detail29Sm90TmaWarpSpecializedAdapterINS1H_15DefaultEpilogueISK_SL_SL_NS1G_6thread17LinearCombinationISK_Li1EffLNS1L_9ScaleType4KindE0ELNS_15FloatRoundStyleE2ESK_EENS1_15EpilogueDefaultEEEEEvvEEEEvNT_6ParamsE,(.L_x_199 - _ZN7cutlass13device_kernelINS_4gemm6kernel13GemmUniversalIN4cute5tupleIJiiiiEEENS1_10collective13CollectiveMmaINS1_34MainloopSm90TmaGmmaWarpSpecializedILi5ENS5_IJNS4_1CILi4EEENSA_ILi2EEENSA_ILi1EEEEEENS1_35KernelTmaWarpSpecializedCooperativeEEENS5_IJNSA_ILi256EEENSA_ILi64EEESI_EEENS_6half_tENS5_IJlSD_lEEESK_SL_NS4_8TiledMMAINS4_8MMA_AtomIJNS4_4SM904GMMA25MMA_64x64x16_F32F16F16_SSILNSP_5MajorE0ELSR_0ELNSP_7ScaleInE1ELSS_1EEEEEENS4_6LayoutINS5_IJSC_SD_SD_EEENS5_IJSD_NSA_ILi0EEESX_EEEEENS5_IJNS4_10UnderscoreES10_S10_EEEEENS4_23SM90_TMA_LOAD_MULTICASTENS4_14ComposedLayoutINS4_7SwizzleILi3ELi4ELi3EEENS4_18smem_ptr_flag_bitsILi16EEENSV_INS5_IJNSA_ILi8EEESI_EEENS5_IJSI_SD_EEEEEEEvNS4_8identityES13_S1D_vS1E_EENS_8epilogue10collective6detail29Sm90TmaWarpSpecializedAdapterINS1H_15DefaultEpilogueISK_SL_SL_NS1G_6thread17LinearCombinationISK_Li1EffLNS1L_9ScaleType4KindE0ELNS_15FloatRoundStyleE2ESK_EENS1_15EpilogueDefaultEEEEEvvEEEEvNT_6ParamsE)
        .other          _ZN7cutlass13device_kernelINS_4gemm6kernel13GemmUniversalIN4cute5tupleIJiiiiEEENS1_10collective13CollectiveMmaINS1_34MainloopSm90TmaGmmaWarpSpecializedILi5ENS5_IJNS4_1CILi4EEENSA_ILi2EEENSA_ILi1EEEEEENS1_35KernelTmaWarpSpecializedCooperativeEEENS5_IJNSA_ILi256EEENSA_ILi64EEESI_EEENS_6half_tENS5_IJlSD_lEEESK_SL_NS4_8TiledMMAINS4_8MMA_AtomIJNS4_4SM904GMMA25MMA_64x64x16_F32F16F16_SSILNSP_5MajorE0ELSR_0ELNSP_7ScaleInE1ELSS_1EEEEEENS4_6LayoutINS5_IJSC_SD_SD_EEENS5_IJSD_NSA_ILi0EEESX_EEEEENS5_IJNS4_10UnderscoreES10_S10_EEEEENS4_23SM90_TMA_LOAD_MULTICASTENS4_14ComposedLayoutINS4_7SwizzleILi3ELi4ELi3EEENS4_18smem_ptr_flag_bitsILi16EEENSV_INS5_IJNSA_ILi8EEESI_EEENS5_IJSI_SD_EEEEEEEvNS4_8identityES13_S1D_vS1E_EENS_8epilogue10collective6detail29Sm90TmaWarpSpecializedAdapterINS1H_15DefaultEpilogueISK_SL_SL_NS1G_6thread17LinearCombinationISK_Li1EffLNS1L_9ScaleType4KindE0ELNS_15FloatRoundStyleE2ESK_EENS1_15EpilogueDefaultEEEEEvvEEEEvNT_6ParamsE,@"STO_CUDA_ENTRY STV_DEFAULT"
_ZN7cutlass13device_kernelINS_4gemm6kernel13GemmUniversalIN4cute5tupleIJiiiiEEENS1_10collective13CollectiveMmaINS1_34MainloopSm90TmaGmmaWarpSpecializedILi5ENS5_IJNS4_1CILi4EEENSA_ILi2EEENSA_ILi1EEEEEENS1_35KernelTmaWarpSpecializedCooperativeEEENS5_IJNSA_ILi256EEENSA_ILi64EEESI_EEENS_6half_tENS5_IJlSD_lEEESK_SL_NS4_8TiledMMAINS4_8MMA_AtomIJNS4_4SM904GMMA25MMA_64x64x16_F32F16F16_SSILNSP_5MajorE0ELSR_0ELNSP_7ScaleInE1ELSS_1EEEEEENS4_6LayoutINS5_IJSC_SD_SD_EEENS5_IJSD_NSA_ILi0EEESX_EEEEENS5_IJNS4_10UnderscoreES10_S10_EEEEENS4_23SM90_TMA_LOAD_MULTICASTENS4_14ComposedLayoutINS4_7SwizzleILi3ELi4ELi3EEENS4_18smem_ptr_flag_bitsILi16EEENSV_INS5_IJNSA_ILi8EEESI_EEENS5_IJSI_SD_EEEEEEEvNS4_8identityES13_S1D_vS1E_EENS_8epilogue10collective6detail29Sm90TmaWarpSpecializedAdapterINS1H_15DefaultEpilogueISK_SL_SL_NS1G_6thread17LinearCombinationISK_Li1EffLNS1L_9ScaleType4KindE0ELNS_15FloatRoundStyleE2ESK_EENS1_15EpilogueDefaultEEEEEvvEEEEvNT_6ParamsE:
[----:B------:R-:W0:Y:S01]  /*0000*/  LDC R1, c[0x0][0x28] ;  /* 0x00000a00ff017b82 */ /* 0x000e220000000800 */
[----:B------:R-:W1:Y:S01]  /*0010*/  S2R R18, SR_TID.X ;  /* 0x0000000000127919 */ /* 0x000e620000002100 */
[----:B------:R-:W-:Y:S01]  /*0020*/  ELECT P0, URZ, PT ;  /* 0x00000000003f782f */ /* 0x000fe20003800000 */
[----:B------:R-:W-:Y:S01]  /*0030*/  BSSY B0, `(.L_x_0) ;  /* 0x000000f000007945 */ /* 0x000fe20003800000 */
[--C-:B-1----:R-:W-:Y:S02]  /*0040*/  SHF.R.U32.HI R0, RZ, 0x5, R18.reuse ;  /* 0x00000005ff007819 */ /* 0x102fe40000011612 */
[----:B------:R-:W-:-:S03]  /*0050*/  SHF.R.U32.HI R3, RZ, 0x7, R18 ;  /* 0x00000007ff037819 */ /* 0x000fc60000011612 */
[----:B------:R-:W1:Y:S04]  /*0060*/  SHFL.IDX PT, R2, R0, RZ, 0x1f ;  /* 0x00001fff00027589 */ /* 0x000e6800000e0000 */
[----:B------:R2:W3:Y:S01]  /*0070*/  SHFL.IDX PT, R5, R3, RZ, 0x1f ;  /* 0x00001fff03057589 */ /* 0x0004e200000e0000 */
[----:B-1----:R-:W-:-:S13]  /*0080*/  ISETP.NE.OR P0, PT, R2, RZ, !P0 ;  /* 0x000000ff0200720c */ /* 0x002fda0004705670 */
[----:B0-23--:R-:W-:Y:S05]  /*0090*/  @P0 BRA `(.L_x_1) ;  /* 0x0000000000200947 */ /* 0x00dfea0003800000 */
[----:B------:R-:W-:Y:S02]  /*00a0*/  ULDC.64 UR4, c[0x0][0x198] ;  /* 0x0000660000047ab9 */ /* 0x000fe40000000a00 */
[----:B------:R-:W-:Y:S02]  /*00b0*/  UIADD3 UR6, UP0, UR4, 0xf0, URZ ;  /* 0x000000f004067890 */ /* 0x000fe4000ff1e03f */
[----:B------:R-:W-:Y:S02]  /*00c0*/  UIADD3 UR4, UP1, UR4, 0x1f0, URZ ;  /* 0x000001f004047890 */ /* 0x000fe4000ff3e03f */
[----:B------:R-:W-:Y:S02]  /*00d0*/  UIADD3.X UR7, URZ, UR5, URZ, UP0, !UPT ;  /* 0x000000053f077290 */ /* 0x000fe400087fe43f */
[----:B------:R-:W-:-:S07]  /*00e0*/  UIADD3.X UR5, URZ, UR5, URZ, UP1, !UPT ;  /* 0x000000053f057290 */ /* 0x000fce0008ffe43f */
[----:B------:R0:W-:Y:S02]  /*00f0*/  UTMACCTL.PF [UR6] ;  /* 0x00000000060079b9 */ /* 0x0001e40008040000 */
[----:B------:R0:W-:Y:S02]  /*0100*/  UTMACCTL.PF [UR4] ;  /* 0x00000000040079b9 */ /* 0x0001e40008040000 */
[----:B0-----:R-:W-:Y:S01]  /*0110*/  NOP ;  /* 0x0000000000007918 */ /* 0x001fe20000000000 */
.L_x_1:
[----:B------:R-:W-:Y:S05]  /*0120*/  BSYNC B0 ;  /* 0x0000000000007941 */ /* 0x000fea0003800000 */
.L_x_0:
[----:B------:R-:W0:Y:S02]  /*0130*/  SHFL.IDX PT, R3, R0, RZ, 0x1f ;  /* 0x00001fff00037589 */ /* 0x000e2400000e0000 */
[----:B0-----:R-:W-:-:S13]  /*0140*/  ISETP.NE.AND P0, PT, R3, RZ, PT ;  /* 0x000000ff0300720c */ /* 0x001fda0003f05270 */
[----:B------:R-:W-:Y:S05]  /*0150*/  @P0 BRA `(.L_x_2) ;  /* 0x0000000000600947 */ /* 0x000fea0003800000 */
[----:B------:R-:W0:Y:S01]  /*0160*/  S2UR UR8, SR_CgaCtaId ;  /* 0x00000000000879c3 */ /* 0x000e220000008800 */
[----:B------:R-:W-:Y:S01]  /*0170*/  UMOV UR4, 0x400 ;  /* 0x0000040000047882 */ /* 0x000fe20000000000 */
[----:B------:R-:W-:Y:S01]  /*0180*/  UMOV UR5, 0x1 ;  /* 0x0000000100057882 */ /* 0x000fe20000000000 */
[----:B------:R-:W-:Y:S01]  /*0190*/  UMOV UR6, 0xa ;  /* 0x0000000a00067882 */ /* 0x000fe20000000000 */
[----:B------:R-:W-:Y:S01]  /*01a0*/  ELECT P0, URZ, PT ;  /* 0x00000000003f782f */ /* 0x000fe20003800000 */
[----:B------:R-:W-:-:S04]  /*01b0*/  UIADD3 UR6, -UR6, 0x100000, URZ ;  /* 0x0010000006067890 */ /* 0x000fc8000fffe13f */
[----:B------:R-:W-:Y:S02]  /*01c0*/  USHF.L.U32 UR7, UR6, 0xb, URZ ;  /* 0x0000000b06077899 */ /* 0x000fe4000800063f */
[----:B------:R-:W-:Y:S02]  /*01d0*/  USHF.L.U32 UR6, UR6, 0x1, URZ ;  /* 0x0000000106067899 */ /* 0x000fe4000800063f */
[----:B0-----:R-:W-:Y:S02]  /*01e0*/  ULEA UR8, UR8, UR4, 0x18 ;  /* 0x0000000408087291 */ /* 0x001fe4000f8ec03f */
[----:B------:R-:W-:-:S04]  /*01f0*/  UIADD3 UR4, -UR5, 0x100000, URZ ;  /* 0x0010000005047890 */ /* 0x000fc8000fffe13f */
[----:B------:R-:W-:Y:S02]  /*0200*/  USHF.L.U32 UR5, UR4, 0xb, URZ ;  /* 0x0000000b04057899 */ /* 0x000fe4000800063f */
[----:B------:R-:W-:Y:S01]  /*0210*/  USHF.L.U32 UR4, UR4, 0x1, URZ ;  /* 0x0000000104047899 */ /* 0x000fe2000800063f */
[----:B------:R-:W0:Y:S11]  /*0220*/  FENCE.VIEW.ASYNC.S ;  /* 0x00000000000073c6 */ /* 0x000e360000000000 */
[----:B0-----:R0:W1:Y:S01]  /*0230*/  SYNCS.EXCH.64 URZ, [UR8], UR4 ;  /* 0x00000004083f75b2 */ /* 0x0010620008000100 */
[----:B------:R0:W2:Y:S01]  /*0240*/  SYNCS.EXCH.64 URZ, [UR8+0x28], UR6 ;  /* 0x00002806083f75b2 */ /* 0x0000a20008000100 */
[----:B------:R0:W3:Y:S01]  /*0250*/  SYNCS.EXCH.64 URZ, [UR8+0x8], UR4 ;  /* 0x00000804083f75b2 */ /* 0x0000e20008000100 */
[----:B------:R0:W4:Y:S01]  /*0260*/  SYNCS.EXCH.64 URZ, [UR8+0x30], UR6 ;  /* 0x00003006083f75b2 */ /* 0x0001220008000100 */
[----:B------:R0:W0:Y:S01]  /*0270*/  SYNCS.EXCH.64 URZ, [UR8+0x10], UR4 ;  /* 0x00001004083f75b2 */ /* 0x0000220008000100 */
[----:B------:R0:W0:Y:S01]  /*0280*/  SYNCS.EXCH.64 URZ, [UR8+0x38], UR6 ;  /* 0x00003806083f75b2 */ /* 0x0000220008000100 */
[----:B------:R0:W0:Y:S01]  /*0290*/  SYNCS.EXCH.64 URZ, [UR8+0x18], UR4 ;  /* 0x00001804083f75b2 */ /* 0x0000220008000100 */
[----:B------:R0:W0:Y:S01]  /*02a0*/  SYNCS.EXCH.64 URZ, [UR8+0x40], UR6 ;  /* 0x00004006083f75b2 */ /* 0x0000220008000100 */
[----:B------:R0:W0:Y:S01]  /*02b0*/  SYNCS.EXCH.64 URZ, [UR8+0x20], UR4 ;  /* 0x00002004083f75b2 */ /* 0x0000220008000100 */
[----:B------:R0:W0:Y:S01]  /*02c0*/  SYNCS.EXCH.64 URZ, [UR8+0x48], UR6 ;  /* 0x00004806083f75b2 */ /* 0x0000220008000100 */
[----:B------:R-:W-:Y:S01]  /*02d0*/  NOP ;  /* 0x0000000000007918 */ /* 0x000fe20000000000 */
.L_x_2:
[----:B------:R-:W-:Y:S01]  /*02e0*/  SHF.R.S32.HI R7, RZ, 0x1f, R18 ;  /* 0x0000001fff077819 */ /* 0x000fe20000011412 */
[----:B------:R-:W5:Y:S01]  /*02f0*/  SHFL.IDX PT, R0, R0, RZ, 0x1f ;  /* 0x00001fff00007589 */ /* 0x000f6200000e0000 */
[----:B0-----:R-:W0:Y:S01]  /*0300*/  S2UR UR8, SR_CTAID.X ;  /* 0x00000000000879c3 */ /* 0x001e220000002500 */
[----:B------:R-:W-:Y:S02]  /*0310*/  ELECT P0, URZ, PT ;  /* 0x00000000003f782f */ /* 0x000fe40003800000 */
[----:B------:R-:W-:Y:S01]  /*0320*/  LEA.HI R7, R7, R18, RZ, 0x7 ;  /* 0x0000001207077211 */ /* 0x000fe200078f38ff */
[----:B------:R-:W1:Y:S01]  /*0330*/  S2R R4, SR_CTAID.Y ;  /* 0x0000000000047919 */ /* 0x000e620000002600 */
[----:B------:R-:W-:Y:S01]  /*0340*/  SHF.R.S32.HI R8, RZ, 0x1f, R3 ;  /* 0x0000001fff087819 */ /* 0x000fe20000011403 */
[----:B------:R-:W-:Y:S01]  /*0350*/  ULDC UR4, c[0x0][0x150] ;  /* 0x0000540000047ab9 */ /* 0x000fe20000000800 */
[----:B------:R-:W-:Y:S01]  /*0360*/  LOP3.LUT R7, R7, 0xffffff80, RZ, 0xc0, !PT ;  /* 0xffffff8007077812 */ /* 0x000fe200078ec0ff */
[----:B------:R-:W-:Y:S01]  /*0370*/  NOP ;  /* 0x0000000000007918 */ /* 0x000fe20000000000 */
[----:B------:R-:W-:Y:S01]  /*0380*/  LEA.HI R8, R8, R3, RZ, 0x2 ;  /* 0x0000000308087211 */ /* 0x000fe200078f10ff */
[----:B------:R-:W2:Y:S01]  /*0390*/  LDC R10, c[0x0][0x144] ;  /* 0x00005100ff0a7b82 */ /* 0x000ea20000000800 */
[----:B------:R-:W-:Y:S01]  /*03a0*/  NOP ;  /* 0x0000000000007918 */ /* 0x000fe20000000000 */
[----:B------:R-:W-:Y:S01]  /*03b0*/  IMAD.IADD R6, R18, 0x1, -R7 ;  /* 0x0000000112067824 */ /* 0x000fe200078e0a07 */
[----:B------:R-:W-:Y:S01]  /*03c0*/  LOP3.LUT R8, R8, 0x3ffffffc, RZ, 0xc0, !PT ;  /* 0x3ffffffc08087812 */ /* 0x000fe200078ec0ff */
[----:B------:R-:W-:Y:S01]  /*03d0*/  IMAD.MOV.U32 R23, RZ, RZ, 0x1 ;  /* 0x00000001ff177424 */ /* 0x000fe200078e00ff */
[----:B------:R-:W-:-:S02]  /*03e0*/  ISETP.NE.AND P3, PT, R5, RZ, PT ;  /* 0x000000ff0500720c */ /* 0x000fc40003f65270 */
[----:B------:R-:W-:Y:S01]  /*03f0*/  SHF.R.S32.HI R7, RZ, 0x1f, R6 ;  /* 0x0000001fff077819 */ /* 0x000fe20000011406 */
[----:B------:R-:W-:Y:S01]  /*0400*/  IMAD.IADD R8, R3, 0x1, -R8 ;  /* 0x0000000103087824 */ /* 0x000fe200078e0a08 */
[----:B------:R-:W3:Y:S02]  /*0410*/  LDC R12, c[0x0][0x140] ;  /* 0x00005000ff0c7b82 */ /* 0x000ee40000000800 */
[----:B------:R-:W-:Y:S02]  /*0420*/  LEA.HI R7, R7, R6, RZ, 0x3 ;  /* 0x0000000607077211 */ /* 0x000fe400078f18ff */
[----:B-----5:R-:W-:Y:S02]  /*0430*/  ISETP.NE.OR P0, PT, R0, RZ, !P0 ;  /* 0x000000ff0000720c */ /* 0x020fe40004705670 */
[--C-:B------:R-:W-:Y:S02]  /*0440*/  SHF.R.S32.HI R0, RZ, 0x3, R7.reuse ;  /* 0x00000003ff007819 */ /* 0x100fe40000011407 */
[----:B------:R-:W-:-:S02]  /*0450*/  SHF.R.S32.HI R7, RZ, 0x1f, R7 ;  /* 0x0000001fff077819 */ /* 0x000fc40000011407 */
[----:B0-----:R-:W-:Y:S02]  /*0460*/  I2FP.F32.U32 R9, UR8 ;  /* 0x0000000800097c45 */ /* 0x001fe40008201000 */
[----:B------:R-:W-:-:S03]  /*0470*/  LEA.HI R7, R7, R0, RZ, 0x2 ;  /* 0x0000000007077211 */ /* 0x000fc600078f10ff */
[----:B------:R-:W-:Y:S01]  /*0480*/  FMUL R9, R9, UR4 ;  /* 0x0000000409097c20 */ /* 0x000fe20008400000 */
[----:B------:R-:W-:Y:S01]  /*0490*/  LOP3.LUT R7, R7, 0xfffffffc, RZ, 0xc0, !PT ;  /* 0xfffffffc07077812 */ /* 0x000fe200078ec0ff */
[----:B------:R-:W-:Y:S01]  /*04a0*/  VOTEU.ALL UP0, P0 ;  /* 0x00000000003f7886 */ /* 0x000fe20000000000 */
[----:B-1----:R-:W-:Y:S01]  /*04b0*/  I2FP.F32.U32 R11, R4 ;  /* 0x00000004000b7245 */ /* 0x002fe20000201000 */
[----:B------:R-:W-:Y:S01]  /*04c0*/  ULDC UR4, c[0x0][0x154] ;  /* 0x0000550000047ab9 */ /* 0x000fe20000000800 */
[----:B------:R-:W-:Y:S01]  /*04d0*/  VOTEU.ALL UP1, P0 ;  /* 0x00000000003f7886 */ /* 0x000fe20000020000 */
[----:B------:R-:W-:Y:S01]  /*04e0*/  IMAD.IADD R7, R0, 0x1, -R7 ;  /* 0x0000000100077824 */ /* 0x000fe200078e0a07 */
[----:B------:R-:W0:Y:S01]  /*04f0*/  F2I.U32.TRUNC.NTZ R9, R9 ;  /* 0x0000000900097305 */ /* 0x000e22000020f000 */
[----:B------:R-:W1:Y:S01]  /*0500*/  @!UP0 S2UR UR7, SR_CgaCtaId ;  /* 0x00000000000789c3 */ /* 0x000e620000008800 */
[----:B------:R-:W-:Y:S01]  /*0510*/  @!UP0 UMOV UR6, 0x400 ;  /* 0x0000040000068882 */ /* 0x000fe20000000000 */
[----:B------:R-:W-:Y:S01]  /*0520*/  IMAD R8, R8, 0x4, R7 ;  /* 0x0000000408087824 */ /* 0x000fe200078e0207 */
[----:B---3--:R-:W-:-:S04]  /*0530*/  ISETP.EQ.U32.AND P2, PT, R12, 0x1, PT ;  /* 0x000000010c00780c */ /* 0x008fc80003f42070 */
[----:B------:R-:W-:-:S04]  /*0540*/  SHF.R.S32.HI R3, RZ, 0x1f, R8 ;  /* 0x0000001fff037819 */ /* 0x000fc80000011408 */
[----:B------:R-:W-:Y:S01]  /*0550*/  LEA.HI R0, R3, R8, RZ, 0x2 ;  /* 0x0000000803007211 */ /* 0x000fe200078f10ff */
[----:B0-----:R-:W-:-:S03]  /*0560*/  IMAD.MOV R7, RZ, RZ, -R9 ;  /* 0x000000ffff077224 */ /* 0x001fc600078e0a09 */
[----:B------:R-:W-:Y:S01]  /*0570*/  LOP3.LUT R9, R0, 0xfffffffc, RZ, 0xc0, !PT ;  /* 0xfffffffc00097812 */ /* 0x000fe200078ec0ff */
[----:B--2---:R-:W-:Y:S02]  /*0580*/  IMAD R3, R10, R7, UR8 ;  /* 0x000000080a037e24 */ /* 0x004fe4000f8e0207 */
[----:B------:R-:W-:Y:S02]  /*0590*/  FMUL R10, R11, UR4 ;  /* 0x000000040b0a7c20 */ /* 0x000fe40008400000 */
[C---:B------:R-:W-:Y:S01]  /*05a0*/  IMAD.IADD R0, R8.reuse, 0x1, -R9 ;  /* 0x0000000108007824 */ /* 0x040fe200078e0a09 */
[----:B------:R-:W0:Y:S01]  /*05b0*/  LDC R7, c[0x0][0x148] ;  /* 0x00005200ff077b82 */ /* 0x000e220000000800 */
[----:B------:R-:W-:Y:S01]  /*05c0*/  SHF.R.S32.HI R9, RZ, 0x1f, R2 ;  /* 0x0000001fff097819 */ /* 0x000fe20000011402 */
[----:B------:R-:W-:Y:S01]  /*05d0*/  IMAD.SHL.U32 R11, R8, 0x4, RZ ;  /* 0x00000004080b7824 */ /* 0x000fe200078e00ff */
[----:B------:R-:W-:Y:S01]  /*05e0*/  UMOV UR4, 0x20 ;  /* 0x0000002000047882 */ /* 0x000fe20000000000 */
[----:B------:R-:W-:Y:S01]  /*05f0*/  ISETP.NE.AND P4, PT, R0, R3, PT ;  /* 0x000000030000720c */ /* 0x000fe20003f85270 */
[----:B------:R-:W2:Y:S01]  /*0600*/  F2I.U32.TRUNC.NTZ R10, R10 ;  /* 0x0000000a000a7305 */ /* 0x000ea2000020f000 */
[----:B------:R-:W-:Y:S01]  /*0610*/  LEA.HI R9, R9, R2, RZ, 0x2 ;  /* 0x0000000209097211 */ /* 0x000fe200078f10ff */
[----:B------:R-:W-:-:S04]  /*0620*/  @!UP0 UIADD3 UR4, -UR4, 0x100000, URZ ;  /* 0x0010000004048890 */ /* 0x000fc8000fffe13f */
[----:B------:R-:W-:Y:S02]  /*0630*/  @!UP0 USHF.L.U32 UR5, UR4, 0xb, URZ ;  /* 0x0000000b04058899 */ /* 0x000fe4000800063f */
[----:B------:R-:W-:Y:S01]  /*0640*/  @!UP0 USHF.L.U32 UR4, UR4, 0x1, URZ ;  /* 0x0000000104048899 */ /* 0x000fe2000800063f */
[----:B------:R-:W-:Y:S01]  /*0650*/  LOP3.LUT R22, R8, 0xc, R11, 0x78, !PT ;  /* 0x0000000c08167812 */ /* 0x000fe200078e780b */
[----:B-1----:R-:W-:Y:S01]  /*0660*/  @!UP0 ULEA UR6, UR7, UR6, 0x18 ;  /* 0x0000000607068291 */ /* 0x002fe2000f8ec03f */
[----:B------:R-:W-:Y:S01]  /*0670*/  LOP3.LUT R9, R9, 0xfffffffc, RZ, 0xc0, !PT ;  /* 0xfffffffc09097812 */ /* 0x000fe200078ec0ff */
[----:B------:R-:W-:Y:S01]  /*0680*/  VOTEU.ALL UP0, P0 ;  /* 0x00000000003f7886 */ /* 0x000fe20000000000 */
[----:B------:R-:W-:Y:S01]  /*0690*/  LOP3.LUT P0, RZ, R6, 0x7, RZ, 0xc0, !PT ;  /* 0x0000000706ff7812 */ /* 0x000fe2000780c0ff */
[----:B------:R-:W-:Y:S02]  /*06a0*/  VIADD R6, R5, 0xffffffff ;  /* 0xffffffff05067836 */ /* 0x000fe40000000000 */
[----:B------:R-:W-:Y:S01]  /*06b0*/  IMAD.IADD R0, R2, 0x1, -R9 ;  /* 0x0000000102007824 */ /* 0x000fe200078e0a09 */
[----:B------:R-:W-:-:S02]  /*06c0*/  ISETP.LT.U32.AND P0, PT, R22, 0x8, !P0 ;  /* 0x000000081600780c */ /* 0x000fc40004701070 */
[----:B------:R-:W-:Y:S01]  /*06d0*/  @P4 SHF.R.S32.HI R9, RZ, 0x1f, R22 ;  /* 0x0000001fff094819 */ /* 0x000fe20000011416 */
[----:B--2---:R-:W-:Y:S01]  /*06e0*/  IMAD.MOV R21, RZ, RZ, -R10 ;  /* 0x000000ffff157224 */ /* 0x004fe200078e0a0a */
[C---:B------:R-:W-:Y:S01]  /*06f0*/  ISETP.NE.AND P1, PT, R0.reuse, 0x3, PT ;  /* 0x000000030000780c */ /* 0x040fe20003f25270 */
[----:B------:R-:W1:Y:S02]  /*0700*/  FENCE.VIEW.ASYNC.S ;  /* 0x00000000000073c6 */ /* 0x000e640000000000 */
[----:B-1----:R1:W2:Y:S01]  /*0710*/  @!UP0 SYNCS.EXCH.64 URZ, [UR6+0x60], UR4 ;  /* 0x00006004063f85b2 */ /* 0x0022a20008000100 */
[----:B------:R-:W-:Y:S01]  /*0720*/  @P4 LEA.HI R9, R9, R22, RZ, 0x2 ;  /* 0x0000001609094211 */ /* 0x000fe200078f10ff */
[----:B0-----:R-:W-:Y:S01]  /*0730*/  IMAD R2, R7, R21, R4 ;  /* 0x0000001507027224 */ /* 0x001fe200078e0204 */
[----:B------:R-:W-:Y:S02]  /*0740*/  ISETP.EQ.OR P1, PT, R0, RZ, !P1 ;  /* 0x000000ff0000720c */ /* 0x000fe40004f22670 */
[----:B------:R-:W-:-:S02]  /*0750*/  @P4 SHF.R.S32.HI R9, RZ, 0x2, R9 ;  /* 0x00000002ff094819 */ /* 0x000fc40000011409 */
[----:B------:R-:W-:Y:S02]  /*0760*/  ISETP.EQ.AND P1, PT, R5, RZ, P1 ;  /* 0x000000ff0500720c */ /* 0x000fe40000f22270 */
[----:B------:R-:W-:Y:S02]  /*0770*/  @P4 ISETP.NE.AND P5, PT, R9, R2, PT ;  /* 0x000000020900420c */ /* 0x000fe40003fa5270 */
[----:B------:R-:W-:Y:S02]  /*0780*/  ISETP.GE.U32.AND P6, PT, R6, 0x2, PT ;  /* 0x000000020600780c */ /* 0x000fe40003fc6070 */
[----:B------:R-:W-:Y:S02]  /*0790*/  SEL R2, RZ, 0x1, !P0 ;  /* 0x00000001ff027807 */ /* 0x000fe40004000000 */
[----:B------:R-:W-:Y:S01]  /*07a0*/  @P4 SEL R23, RZ, 0x1, P5 ;  /* 0x00000001ff174807 */ /* 0x000fe20002800000 */
[----:B------:R1:W0:Y:S01]  /*07b0*/  @!UP1 SYNCS.EXCH.64 URZ, [UR6+0x68], UR4 ;  /* 0x00006804063f95b2 */ /* 0x0002220008000100 */
[----:B------:R-:W-:Y:S01]  /*07c0*/  SEL R19, RZ, 0x1, !P1 ;  /* 0x00000001ff137807 */ /* 0x000fe20004800000 */
[----:B------:R-:W-:Y:S01]  /*07d0*/  NOP ;  /* 0x0000000000007918 */ /* 0x000fe20000000000 */
[----:B------:R-:W-:-:S02]  /*07e0*/  LOP3.LUT R23, R23, R2, RZ, 0xc0, !PT ;  /* 0x0000000217177212 */ /* 0x000fc400078ec0ff */
[----:B------:R-:W-:Y:S01]  /*07f0*/  SEL R19, R19, 0x2, P6 ;  /* 0x0000000213137807 */ /* 0x000fe20003000000 */
[----:B-12---:R-:W-:Y:S06]  /*0800*/  @!P2 BRA `(.L_x_3) ;  /* 0x000000000008a947 */ /* 0x006fec0003800000 */
[----:B0---4-:R-:W-:Y:S01]  /*0810*/  UCGABAR_ARV ;  /* 0x00000000000079c7 */ /* 0x011fe20008000000 */
[----:B------:R-:W-:Y:S05]  /*0820*/  BRA `(.L_x_4) ;  /* 0x0000000000047947 */ /* 0x000fea0003800000 */
.L_x_3:
[----:B0---4-:R-:W-:Y:S01]  /*0830*/  NOP ;  /* 0x0000000000007918 */ /* 0x011fe20000000000 */
.L_x_4:
[----:B------:R-:W0:Y:S01]  /*0840*/  LDC R2, c[0x0][0x65c] ;  /* 0x00019700ff027b82 */ /* 0x000e220000000800 */
[----:B------:R-:W-:Y:S01]  /*0850*/  LOP3.LUT R5, R5, 0xfffff7ff, RZ, 0xc0, !PT ;  /* 0xfffff7ff05057812 */ /* 0x000fe200078ec0ff */
[----:B------:R-:W-:Y:S02]  /*0860*/  IMAD.U32 R8, RZ, RZ, UR8 ;  /* 0x00000008ff087e24 */ /* 0x000fe4000f8e00ff */
[----:B------:R-:W-:Y:S01]  /*0870*/  IMAD.MOV.U32 R9, RZ, RZ, RZ ;  /* 0x000000ffff097224 */ /* 0x000fe200078e00ff */
[----:B0-----:R-:W-:-:S13]  /*0880*/  ISETP.NE.AND P1, PT, R2, 0x1, PT ;  /* 0x000000010200780c */ /* 0x001fda0003f25270 */
[----:B------:R-:W0:Y:S01]  /*0890*/  @P1 LDC R17, c[0x0][0x10] ;  /* 0x00000400ff111b82 */ /* 0x000e220000000800 */
[----:B------:R-:W-:Y:S01]  /*08a0*/  @P1 LOP3.LUT R5, R5, 0x800, RZ, 0xfc, !PT ;  /* 0x0000080005051812 */ /* 0x000fe200078efcff */
[----:B------:R-:W-:Y:S02]  /*08b0*/  @P1 IMAD.MOV.U32 R5, RZ, RZ, RZ ;  /* 0x000000ffff051224 */ /* 0x000fe400078e00ff */
[----:B------:R-:W-:-:S04]  /*08c0*/  @P1 IMAD.MOV.U32 R13, RZ, RZ, RZ ;  /* 0x000000ffff0d1224 */ /* 0x000fc800078e00ff */
[----:B------:R-:W1:Y:S01]  /*08d0*/  @!P1 LDC R11, c[0x0][0xc] ;  /* 0x00000300ff0b9b82 */ /* 0x000e620000000800 */
[----:B0-----:R-:W-:-:S04]  /*08e0*/  @P1 IMAD.WIDE.U32 R16, R17, UR8, R4 ;  /* 0x0000000811101c25 */ /* 0x001fc8000f8e0004 */
[----:B------:R-:W-:Y:S02]  /*08f0*/  @P1 IMAD.IADD R17, R17, 0x1, R13 ;  /* 0x0000000111111824 */ /* 0x000fe400078e020d */
[----:B-1----:R-:W-:-:S04]  /*0900*/  @!P1 IMAD.WIDE.U32 R8, R4, R11, R8 ;  /* 0x0000000b04089225 */ /* 0x002fc800078e0008 */
[----:B------:R-:W-:Y:S02]  /*0910*/  @!P1 IMAD.MOV.U32 R16, RZ, RZ, R8 ;  /* 0x000000ffff109224 */ /* 0x000fe400078e0008 */
[----:B------:R-:W-:Y:S01]  /*0920*/  @!P1 IMAD.MOV.U32 R17, RZ, RZ, R9 ;  /* 0x000000ffff119224 */ /* 0x000fe200078e0009 */
[----:B------:R-:W-:Y:S06]  /*0930*/  @!P2 BRA `(.L_x_5) ;  /* 0x00000000000ca947 */ /* 0x000fec0003800000 */
[----:B------:R-:W-:Y:S01]  /*0940*/  UCGABAR_WAIT ;  /* 0x0000000000007dc7 */ /* 0x000fe20008000000 */
[----:B------:R-:W-:Y:S01]  /*0950*/  CCTL.IVALL ;  /* 0x00000000ff00798f */ /* 0x000fe20002000000 */
[----:B------:R-:W-:Y:S05]  /*0960*/  BRA `(.L_x_6) ;  /* 0x0000000000047947 */ /* 0x000fea0003800000 */
.L_x_5:
[----:B------:R-:W-:Y:S06]  /*0970*/  BAR.SYNC.DEFER_BLOCKING 0x0 ;  /* 0x0000000000007b1d */ /* 0x000fec0000010000 */
.L_x_6:
[----:B------:R-:W-:Y:S05]  /*0980*/  @!P3 BRA `(.L_x_7) ;  /* 0x0000006c00b0b947 */ /* 0x000fea0003800000 */
[----:B------:R-:W-:-:S13]  /*0990*/  ISETP.GT.U32.AND P0, PT, R6, 0x1, PT ;  /* 0x000000010600780c */ /* 0x000fda0003f04070 */
[----:B------:R-:W-:Y:S05]  /*09a0*/  @P0 EXIT ;  /* 0x000000000000094d */ /* 0x000fea0003800000 */
[----:B------:R-:W-:Y:S01]  /*09b0*/  ULDC.64 UR4, c[0x0][0x650] ;  /* 0x0001940000047ab9 */ /* 0x000fe20000000a00 */
[----:B------:R-:W-:Y:S01]  /*09c0*/  PRMT R0, RZ, 0x7610, R0 ;  /* 0x00007610ff007816 */ /* 0x000fe20000000000 */
[----:B------:R-:W-:Y:S01]  /*09d0*/  IMAD.MOV.U32 R96, RZ, RZ, -0x1 ;  /* 0xffffffffff607424 */ /* 0x000fe200078e00ff */
[----:B------:R-:W-:Y:S01]  /*09e0*/  ISETP.GE.U32.AND P0, PT, R16, UR4, PT ;  /* 0x0000000410007c0c */ /* 0x000fe2000bf06070 */
[----:B------:R-:W-:Y:S02]  /*09f0*/  IMAD.MOV.U32 R92, RZ, RZ, -0x1 ;  /* 0xffffffffff5c7424 */ /* 0x000fe400078e00ff */
[----:B------:R-:W-:Y:S01]  /*0a00*/  IMAD.MOV.U32 R89, RZ, RZ, -0x1 ;  /* 0xffffffffff597424 */ /* 0x000fe200078e00ff */
[----:B------:R-:W-:-:S13]  /*0a10*/  ISETP.GE.U32.AND.EX P0, PT, R17, UR5, PT, P0 ;  /* 0x0000000511007c0c */ /* 0x000fda000bf06100 */
[----:B------:R-:W-:Y:S05]  /*0a20*/  @P0 BRA `(.L_x_8) ;  /* 0x0000000400280947 */ /* 0x000fea0003800000 */
[----:B------:R-:W0:Y:S01]  /*0a30*/  LDC.64 R24, c[0x0][0x628] ;  /* 0x00018a00ff187b82 */ /* 0x000e220000000a00 */
[----:B------:R-:W-:Y:S02]  /*0a40*/  IMAD.MOV.U32 R8, RZ, RZ, R16 ;  /* 0x000000ffff087224 */ /* 0x000fe400078e0010 */
[----:B------:R-:W-:-:S05]  /*0a50*/  IMAD.MOV.U32 R9, RZ, RZ, R17 ;  /* 0x000000ffff097224 */ /* 0x000fca00078e0011 */
[----:B------:R-:W1:Y:S08]  /*0a60*/  LDC R0, c[0x0][0x630] ;  /* 0x00018c00ff007b82 */ /* 0x000e700000000800 */
[----:B------:R-:W2:Y:S01]  /*0a70*/  LDC.64 R26, c[0x0][0x620] ;  /* 0x00018800ff1a7b82 */ /* 0x000ea20000000a00 */
[----:B0-----:R-:W-:-:S04]  /*0a80*/  ISETP.NE.U32.AND P0, PT, R24, RZ, PT ;  /* 0x000000ff1800720c */ /* 0x001fc80003f05070 */
[----:B------:R-:W-:-:S13]  /*0a90*/  ISETP.NE.AND.EX P0, PT, R25, RZ, PT, P0 ;  /* 0x000000ff1900720c */ /* 0x000fda0003f05300 */
[----:B-12---:R-:W-:Y:S05]  /*0aa0*/  @!P0 BRA `(.L_x_9) ;  /* 0x0000000000288947 */ /* 0x006fea0003800000 */
[----:B------:R-:W0:Y:S02]  /*0ab0*/  LDC R13, c[0x0][0x634] ;  /* 0x00018d00ff0d7b82 */ /* 0x000e240000000800 */
[----:B0-----:R-:W-:-:S05]  /*0ac0*/  IADD3 R13, P0, R16, R13, RZ ;  /* 0x0000000d100d7210 */ /* 0x001fca0007f1e0ff */
[----:B------:R-:W-:-:S04]  /*0ad0*/  IMAD.X R15, RZ, RZ, R17, P0 ;  /* 0x000000ffff0f7224 */ /* 0x000fc800000e0611 */
[----:B------:R-:W-:-:S04]  /*0ae0*/  IMAD.WIDE.U32 R8, R15, R24, RZ ;  /* 0x000000180f087225 */ /* 0x000fc800078e00ff */
[----:B------:R-:W-:-:S04]  /*0af0*/  IMAD.WIDE.U32 R10, P0, R13, R25, R8 ;  /* 0x000000190d0a7225 */ /* 0x000fc80007800008 */
[----:B------:R-:W-:-:S04]  /*0b00*/  IMAD.WIDE.U32 R8, R13, R24, RZ ;  /* 0x000000180d087225 */ /* 0x000fc800078e00ff */
[----:B------:R-:W-:Y:S01]  /*0b10*/  IMAD.X R13, RZ, RZ, RZ, P0 ;  /* 0x000000ffff0d7224 */ /* 0x000fe200000e06ff */
[----:B------:R-:W-:Y:S01]  /*0b20*/  IADD3 RZ, P0, R9, R10, RZ ;  /* 0x0000000a09ff7210 */ /* 0x000fe20007f1e0ff */
[----:B------:R-:W-:-:S04]  /*0b30*/  IMAD.MOV.U32 R12, RZ, RZ, R11 ;  /* 0x000000ffff0c7224 */ /* 0x000fc800078e000b */
[----:B------:R-:W-:-:S08]  /*0b40*/  IMAD.WIDE.U32.X R8, R15, R25, R12, P0 ;  /* 0x000000190f087225 */ /* 0x000fd000000e040c */
.L_x_9:
[----:B------:R-:W0:Y:S01]  /*0b50*/  LDC.64 R24, c[0x0][0x640] ;  /* 0x00019000ff187b82 */ /* 0x000e220000000a00 */
[-CC-:B------:R-:W-:Y:S01]  /*0b60*/  SHF.R.U64 R89, R8, R0.reuse, R9.reuse ;  /* 0x0000000008597219 */ /* 0x180fe20000001209 */
[----:B------:R-:W-:Y:S01]  /*0b70*/  IMAD R30, R7, R21, R4 ;  /* 0x00000015071e7224 */ /* 0x000fe200078e0204 */
[----:B------:R-:W-:Y:S01]  /*0b80*/  SHF.R.U32.HI R0, RZ, R0, R9 ;  /* 0x00000000ff007219 */ /* 0x000fe20000011609 */
[----:B------:R-:W-:Y:S01]  /*0b90*/  IMAD.MOV.U32 R21, RZ, RZ, 0x1 ;  /* 0x00000001ff157424 */ /* 0x000fe200078e00ff */
[----:B------:R-:W-:-:S03]  /*0ba0*/  IADD3 R5, P0, RZ, -R89, RZ ;  /* 0x80000059ff057210 */ /* 0x000fc60007f1e0ff */
[----:B------:R-:W1:Y:S02]  /*0bb0*/  LDC R6, c[0x0][0x618] ;  /* 0x00018600ff067b82 */ /* 0x000e640000000800 */
[----:B------:R-:W-:-:S04]  /*0bc0*/  IMAD.X R9, RZ, RZ, ~R0, P0 ;  /* 0x000000ffff097224 */ /* 0x000fc800000e0e00 */
[-C--:B------:R-:W-:Y:S02]  /*0bd0*/  IMAD R0, R9, R26.reuse, RZ ;  /* 0x0000001a09007224 */ /* 0x080fe400078e02ff */
[----:B------:R-:W2:Y:S01]  /*0be0*/  LDC R11, c[0x0][0x608] ;  /* 0x00018200ff0b7b82 */ /* 0x000ea20000000800 */
[----:B------:R-:W-:-:S04]  /*0bf0*/  IMAD.WIDE.U32 R8, R5, R26, R16 ;  /* 0x0000001a05087225 */ /* 0x000fc800078e0010 */
[----:B------:R-:W-:-:S03]  /*0c00*/  IMAD R5, R5, R27, R0 ;  /* 0x0000001b05057224 */ /* 0x000fc600078e0200 */
[----:B------:R-:W3:Y:S01]  /*0c10*/  LDC R12, c[0x0][0x658] ;  /* 0x00019600ff0c7b82 */ /* 0x000ee20000000800 */
[----:B0-----:R-:W-:Y:S01]  /*0c20*/  ISETP.NE.U32.AND P0, PT, R24, RZ, PT ;  /* 0x000000ff1800720c */ /* 0x001fe20003f05070 */
[----:B------:R-:W-:Y:S02]  /*0c30*/  IMAD.IADD R5, R9, 0x1, R5 ;  /* 0x0000000109057824 */ /* 0x000fe400078e0205 */
[----:B------:R-:W-:Y:S01]  /*0c40*/  IMAD.MOV.U32 R9, RZ, RZ, -0x1 ;  /* 0xffffffffff097424 */ /* 0x000fe200078e00ff */
[----:B------:R-:W-:-:S03]  /*0c50*/  ISETP.NE.AND.EX P0, PT, R25, RZ, PT, P0 ;  /* 0x000000ff1900720c */ /* 0x000fc60003f05300 */
[----:B------:R-:W0:Y:S01]  /*0c60*/  LDC R15, c[0x0][0x600] ;  /* 0x00018000ff0f7b82 */ /* 0x000e220000000800 */
[-CC-:B-1----:R-:W-:Y:S02]  /*0c70*/  SHF.R.U64 R13, R8, R6.reuse, R5.reuse ;  /* 0x00000006080d7219 */ /* 0x182fe40000001205 */
[----:B------:R-:W-:-:S05]  /*0c80*/  SHF.R.U32.HI R0, RZ, R6, R5 ;  /* 0x00000006ff007219 */ /* 0x000fca0000011605 */
[----:B------:R-:W1:Y:S01]  /*0c90*/  LDC R14, c[0x0][0x648] ;  /* 0x00019200ff0e7b82 */ /* 0x000e620000000800 */
[-CC-:B--2---:R-:W-:Y:S02]  /*0ca0*/  SHF.R.U64 R27, R13, R11.reuse, R0.reuse ;  /* 0x0000000b0d1b7219 */ /* 0x184fe40000001200 */
[----:B------:R-:W-:-:S05]  /*0cb0*/  SHF.R.U32.HI R5, RZ, R11, R0 ;  /* 0x0000000bff057219 */ /* 0x000fca0000011600 */
[----:B------:R-:W2:Y:S01]  /*0cc0*/  LDC R20, c[0x0][0x638] ;  /* 0x00018e00ff147b82 */ /* 0x000ea20000000800 */
[-CC-:B---3--:R-:W-:Y:S02]  /*0cd0*/  SHF.R.U64 R28, R27, R12.reuse, R5.reuse ;  /* 0x0000000c1b1c7219 */ /* 0x188fe40000001205 */
[-C--:B------:R-:W-:Y:S02]  /*0ce0*/  SHF.L.U32 R0, R9, R12.reuse, RZ ;  /* 0x0000000c09007219 */ /* 0x080fe400000006ff */
[----:B------:R-:W-:Y:S01]  /*0cf0*/  SHF.R.U32.HI R5, RZ, R12, R5 ;  /* 0x0000000cff057219 */ /* 0x000fe20000011605 */
[----:B------:R-:W-:Y:S01]  /*0d00*/  IMAD.MOV.U32 R4, RZ, RZ, R28 ;  /* 0x000000ffff047224 */ /* 0x000fe200078e001c */
[----:B------:R-:W-:Y:S01]  /*0d10*/  LOP3.LUT R10, RZ, R0, RZ, 0x33, !PT ;  /* 0x00000000ff0a7212 */ /* 0x000fe200078e33ff */
[----:B------:R-:W3:Y:S01]  /*0d20*/  LDC R26, c[0x0][0x610] ;  /* 0x00018400ff1a7b82 */ /* 0x000ee20000000800 */
[----:B------:R-:W-:Y:S05]  /*0d30*/  @!P0 BRA `(.L_x_10) ;  /* 0x0000000000288947 */ /* 0x000fea0003800000 */
[----:B------:R-:W4:Y:S02]  /*0d40*/  LDC R9, c[0x0][0x64c] ;  /* 0x00019300ff097b82 */ /* 0x000f240000000800 */
[----:B----4-:R-:W-:-:S05]  /*0d50*/  IADD3 R9, P0, R28, R9, RZ ;  /* 0x000000091c097210 */ /* 0x010fca0007f1e0ff */
        /* <DEDUP_REMOVED lines=8> */
.L_x_10:
[----:B-1----:R-:W-:Y:S01]  /*0de0*/  SHF.R.U64 R4, R4, R14, R5 ;  /* 0x0000000e04047219 */ /* 0x002fe20000001205 */
[----:B0-----:R-:W-:Y:S01]  /*0df0*/  VIADD R6, R15, 0xffffffff ;  /* 0xffffffff0f067836 */ /* 0x001fe20000000000 */
[----:B------:R-:W-:Y:S02]  /*0e00*/  SHF.L.U32 R0, R21, R12, RZ ;  /* 0x0000000c15007219 */ /* 0x000fe400000006ff */
[----:B------:R-:W-:Y:S01]  /*0e10*/  LOP3.LUT R5, R27, R10, RZ, 0xc0, !PT ;  /* 0x0000000a1b057212 */ /* 0x000fe200078ec0ff */
[----:B------:R-:W-:Y:S01]  /*0e20*/  IMAD.MOV R7, RZ, RZ, -R4 ;  /* 0x000000ffff077224 */ /* 0x000fe200078e0a04 */
[----:B------:R-:W-:Y:S02]  /*0e30*/  SEL R3, R3, R30, !P1 ;  /* 0x0000001e03037207 */ /* 0x000fe40004800000 */
[----:B------:R-:W-:Y:S01]  /*0e40*/  LOP3.LUT R6, R13, R6, RZ, 0xc0, !PT ;  /* 0x000000060d067212 */ /* 0x000fe200078ec0ff */
[----:B------:R-:W-:Y:S02]  /*0e50*/  IMAD R4, R0, R4, R5 ;  /* 0x0000000400047224 */ /* 0x000fe400078e0205 */
[----:B--2---:R-:W-:-:S02]  /*0e60*/  IMAD R0, R7, R20, R28 ;  /* 0x0000001407007224 */ /* 0x004fc400078e021c */
[----:B---3--:R-:W-:Y:S02]  /*0e70*/  IMAD R3, R4, R26, R3 ;  /* 0x0000001a04037224 */ /* 0x008fe400078e0203 */
[----:B------:R-:W-:Y:S02]  /*0e80*/  IMAD R96, R0, R15, R6 ;  /* 0x0000000f00607224 */ /* 0x000fe400078e0206 */
[----:B------:R-:W-:-:S03]  /*0e90*/  IMAD.MOV.U32 R4, RZ, RZ, 0x1 ;  /* 0x00000001ff047424 */ /* 0x000fc600078e00ff */
[----:B------:R-:W-:Y:S02]  /*0ea0*/  SEL R92, R96, R3, !P1 ;  /* 0x00000003605c7207 */ /* 0x000fe40004800000 */
[----:B------:R-:W-:Y:S02]  /*0eb0*/  PRMT R0, R4, 0x7610, R0 ;  /* 0x0000761004007816 */ /* 0x000fe40000000000 */
[----:B------:R-:W-:-:S07]  /*0ec0*/  SEL R96, R3, R96, !P1 ;  /* 0x0000006003607207 */ /* 0x000fce0004800000 */
.L_x_8:
[----:B------:R-:W-:-:S08]  /*0ed0*/  NOP ;  /* 0x0000000000007918 */ /* 0x000fd00000000000 */
[----:B------:R-:W0:Y:S02]  /*0ee0*/  USETMAXREG.TRY_ALLOC.CTAPOOL UP0, 0xe8 ;  /* 0x000000e8000079c8 */ /* 0x000e240008000600 */
[----:B0-----:R-:W-:-:S13]  /*0ef0*/  PLOP3.LUT P0, PT, PT, PT, UP0, 0x80, 0x0 ;  /* 0x000000000000781c */ /* 0x001fda0003f0f008 */
[----:B------:R-:W-:Y:S05]  /*0f00*/  @!P0 BRA `(.L_x_8) ;  /* 0xfffffffc00f08947 */ /* 0x000fea000383ffff */
[----:B------:R-:W-:Y:S01]  /*0f10*/  ULDC.64 UR4, c[0x0][0x598] ;  /* 0x0001660000047ab9 */ /* 0x000fe20000000a00 */
[----:B------:R-:W-:Y:S01]  /*0f20*/  ULDC.64 UR36, c[0x0][0x208] ;  /* 0x0000820000247ab9 */ /* 0x000fe20000000a00 */
[----:B------:R-:W-:-:S04]  /*0f30*/  ISETP.NE.U32.AND P0, PT, RZ, UR4, PT ;  /* 0x00000004ff007c0c */ /* 0x000fc8000bf05070 */
[----:B------:R-:W-:-:S13]  /*0f40*/  ISETP.NE.AND.EX P0, PT, RZ, UR5, PT, P0 ;  /* 0x00000005ff007c0c */ /* 0x000fda000bf05300 */
[----:B------:R-:W-:Y:S05]  /*0f50*/  @!P0 BRA `(.L_x_11) ;  /* 0x00000000001c8947 */ /* 0x000fea0003800000 */
[----:B------:R-:W0:Y:S02]  /*0f60*/  LDC.64 R4, c[0x0][0x598] ;  /* 0x00016600ff047b82 */ /* 0x000e240000000a00 */
[----:B0-----:R-:W2:Y:S02]  /*0f70*/  LDG.E.64 R4, desc[UR36][R4.64] ;  /* 0x0000002404047981 */ /* 0x001ea4000c1e1b00 */
[----:B--2---:R-:W-:-:S04]  /*0f80*/  ISETP.NE.U32.AND P0, PT, R4, RZ, PT ;  /* 0x000000ff0400720c */ /* 0x004fc80003f05070 */
[----:B------:R-:W-:-:S13]  /*0f90*/  ISETP.NE.AND.EX P0, PT, R5, RZ, PT, P0 ;  /* 0x000000ff0500720c */ /* 0x000fda0003f05300 */
[----:B------:R-:W-:Y:S05]  /*0fa0*/  @!P0 BRA `(.L_x_11) ;  /* 0x0000000000088947 */ /* 0x000fea0003800000 */
[----:B------:R0:W5:Y:S01]  /*0fb0*/  LD.E R88, desc[UR36][R4.64] ;  /* 0x0000002404587980 */ /* 0x000162000c101900 */
[----:B------:R-:W-:Y:S05]  /*0fc0*/  BRA `(.L_x_12) ;  /* 0x0000000000247947 */ /* 0x000fea0003800000 */
.L_x_11:
[----:B------:R-:W-:Y:S02]  /*0fd0*/  ULDC.64 UR4, c[0x0][0x588] ;  /* 0x0001620000047ab9 */ /* 0x000fe40000000a00 */
[----:B------:R-:W-:-:S04]  /*0fe0*/  ISETP.NE.U32.AND P0, PT, RZ, UR4, PT ;  /* 0x00000004ff007c0c */ /* 0x000fc8000bf05070 */
[----:B------:R-:W-:-:S13]  /*0ff0*/  ISETP.NE.AND.EX P0, PT, RZ, UR5, PT, P0 ;  /* 0x00000005ff007c0c */ /* 0x000fda000bf05300 */
[----:B------:R-:W-:Y:S05]  /*1000*/  @!P0 BRA `(.L_x_13) ;  /* 0x00000000000c8947 */ /* 0x000fea0003800000 */
[----:B------:R-:W0:Y:S02]  /*1010*/  LDC.64 R4, c[0x0][0x588] ;  /* 0x00016200ff047b82 */ /* 0x000e240000000a00 */
[----:B0-----:R1:W5:Y:S01]  /*1020*/  LDG.E R88, desc[UR36][R4.64] ;  /* 0x0000002404587981 */ /* 0x001362000c1e1900 */
[----:B------:R-:W-:Y:S05]  /*1030*/  BRA `(.L_x_12) ;  /* 0x0000000000087947 */ /* 0x000fea0003800000 */
.L_x_13:
[----:B------:R-:W-:Y:S02]  /*1040*/  ULDC UR4, c[0x0][0x580] ;  /* 0x0001600000047ab9 */ /* 0x000fe40000000800 */
[----:B------:R-:W-:-:S07]  /*1050*/  IMAD.U32 R88, RZ, RZ, UR4 ;  /* 0x00000004ff587e24 */ /* 0x000fce000f8e00ff */
.L_x_12:
[----:B------:R-:W-:Y:S02]  /*1060*/  ULDC.64 UR4, c[0x0][0x5a0] ;  /* 0x0001680000047ab9 */ /* 0x000fe40000000a00 */
[----:B------:R-:W-:-:S04]  /*1070*/  ISETP.NE.U32.AND P0, PT, RZ, UR4, PT ;  /* 0x00000004ff007c0c */ /* 0x000fc8000bf05070 */
[----:B------:R-:W-:-:S13]  /*1080*/  ISETP.NE.AND.EX P0, PT, RZ, UR5, PT, P0 ;  /* 0x00000005ff007c0c */ /* 0x000fda000bf05300 */
[----:B------:R-:W-:Y:S05]  /*1090*/  @!P0 BRA `(.L_x_14) ;  /* 0x00000000001c8947 */ /* 0x000fea0003800000 */
[----:B01----:R-:W0:Y:S02]  /*10a0*/  LDC.64 R4, c[0x0][0x5a0] ;  /* 0x00016800ff047b82 */ /* 0x003e240000000a00 */
[----:B0-----:R-:W2:Y:S02]  /*10b0*/  LDG.E.64 R4, desc[UR36][R4.64] ;  /* 0x0000002404047981 */ /* 0x001ea4000c1e1b00 */
[----:B--2---:R-:W-:-:S04]  /*10c0*/  ISETP.NE.U32.AND P0, PT, R4, RZ, PT ;  /* 0x000000ff0400720c */ /* 0x004fc80003f05070 */
[----:B------:R-:W-:-:S13]  /*10d0*/  ISETP.NE.AND.EX P0, PT, R5, RZ, PT, P0 ;  /* 0x000000ff0500720c */ /* 0x000fda0003f05300 */
[----:B------:R-:W-:Y:S05]  /*10e0*/  @!P0 BRA `(.L_x_14) ;  /* 0x0000000000088947 */ /* 0x000fea0003800000 */
[----:B------:R0:W5:Y:S01]  /*10f0*/  LD.E R90, desc[UR36][R4.64] ;  /* 0x00000024045a7980 */ /* 0x000162000c101900 */
[----:B------:R-:W-:Y:S05]  /*1100*/  BRA `(.L_x_15) ;  /* 0x0000000000247947 */ /* 0x000fea0003800000 */
.L_x_14:
[----:B------:R-:W-:Y:S02]  /*1110*/  ULDC.64 UR4, c[0x0][0x590] ;  /* 0x0001640000047ab9 */ /* 0x000fe40000000a00 */
[----:B------:R-:W-:-:S04]  /*1120*/  ISETP.NE.U32.AND P0, PT, RZ, UR4, PT ;  /* 0x00000004ff007c0c */ /* 0x000fc8000bf05070 */
[----:B------:R-:W-:-:S13]  /*1130*/  ISETP.NE.AND.EX P0, PT, RZ, UR5, PT, P0 ;  /* 0x00000005ff007c0c */ /* 0x000fda000bf05300 */
[----:B------:R-:W-:Y:S05]  /*1140*/  @!P0 BRA `(.L_x_16) ;  /* 0x00000000000c8947 */ /* 0x000fea0003800000 */
[----:B------:R-:W2:Y:S02]  /*1150*/  LDC.64 R90, c[0x0][0x590] ;  /* 0x00016400ff5a7b82 */ /* 0x000ea40000000a00 */
[----:B--2---:R2:W5:Y:S01]  /*1160*/  LDG.E R90, desc[UR36][R90.64] ;  /* 0x000000245a5a7981 */ /* 0x004562000c1e1900 */
[----:B------:R-:W-:Y:S05]  /*1170*/  BRA `(.L_x_15) ;  /* 0x0000000000087947 */ /* 0x000fea0003800000 */
.L_x_16:
[----:B------:R-:W-:Y:S02]  /*1180*/  ULDC UR4, c[0x0][0x584] ;  /* 0x0001610000047ab9 */ /* 0x000fe40000000800 */
[----:B------:R-:W-:-:S07]  /*1190*/  IMAD.U32 R90, RZ, RZ, UR4 ;  /* 0x00000004ff5a7e24 */ /* 0x000fce000f8e00ff */
.L_x_15:
[----:B------:R-:W-:-:S13]  /*11a0*/  LOP3.LUT P0, RZ, R0, 0xff, RZ, 0xc0, !PT ;  /* 0x000000ff00ff7812 */ /* 0x000fda000780c0ff */
[----:B------:R-:W-:Y:S05]  /*11b0*/  @!P0 EXIT ;  /* 0x000000000000894d */ /* 0x000fea0003800000 */
[----:B------:R-:W-:Y:S01]  /*11c0*/  ULDC UR4, c[0x0][0x28c] ;  /* 0x0000a30000047ab9 */ /* 0x000fe20000000800 */
[----:B------:R-:W-:Y:S01]  /*11d0*/  LOP3.LUT R106, R19, 0x1, RZ, 0xfc, !PT ;  /* 0x00000001136a7812 */ /* 0x000fe200078efcff */
[----:B------:R-:W-:Y:S01]  /*11e0*/  UIADD3 UR4, UR4, 0x3f, URZ ;  /* 0x0000003f04047890 */ /* 0x000fe2000fffe03f */
[----:B------:R-:W-:Y:S01]  /*11f0*/  UMOV UR38, URZ ;  /* 0x0000003f00267c82 */ /* 0x000fe20008000000 */
[----:B------:R-:W-:Y:S02]  /*1200*/  UMOV UR39, URZ ;  /* 0x0000003f00277c82 */ /* 0x000fe40008000000 */
[----:B------:R-:W-:-:S04]  /*1210*/  USHF.R.S32.HI UR5, URZ, 0x1f, UR4 ;  /* 0x0000001f3f057899 */ /* 0x000fc80008011404 */
[----:B------:R-:W-:-:S04]  /*1220*/  ULEA.HI UR5, UR5, UR4, URZ, 0x6 ;  /* 0x0000000405057291 */ /* 0x000fc8000f8f303f */
[----:B------:R-:W-:-:S12]  /*1230*/  USHF.R.S32.HI UR40, URZ, 0x6, UR5 ;  /* 0x000000063f287899 */ /* 0x000fd80008011405 */
.L_x_162:
[----:B------:R-:W-:Y:S01]  /*1240*/  LOP3.LUT R0, R18, 0x80, RZ, 0xc0, !PT ;  /* 0x0000008012007812 */ /* 0x000fe200078ec0ff */
[----:B---3--:R-:W3:Y:S01]  /*1250*/  S2UR UR7, SR_CgaCtaId ;  /* 0x00000000000779c3 */ /* 0x008ee20000008800 */
[----:B------:R-:W-:Y:S02]  /*1260*/  UMOV UR6, 0x400 ;  /* 0x0000040000067882 */ /* 0x000fe40000000000 */
[----:B------:R-:W-:-:S06]  /*1270*/  SHF.R.U32.HI R0, RZ, 0x7, R0 ;  /* 0x00000007ff007819 */ /* 0x000fcc0000011600 */
[----:B----4-:R-:W4:Y:S01]  /*1280*/  SHFL.IDX PT, R0, R0, RZ, 0x1f ;  /* 0x00001fff00007589 */ /* 0x010f2200000e0000 */
[----:B---3--:R-:W-:Y:S01]  /*1290*/  ULEA UR6, UR7, UR6, 0x18 ;  /* 0x0000000607067291 */ /* 0x008fe2000f8ec03f */
[----:B----4-:R-:W-:-:S13]  /*12a0*/  R2UR UR4, R0 ;  /* 0x00000000000472ca */ /* 0x010fda00000e0000 */
[----:B------:R-:W-:-:S04]  /*12b0*/  ULEA.HI UR5, UR4, UR4, URZ, 0x1 ;  /* 0x0000000404057291 */ /* 0x000fc8000f8f083f */
[----:B------:R-:W-:-:S04]  /*12c0*/  ULOP3.LUT UR5, UR5, 0x7fffe, URZ, 0xc0, !UPT ;  /* 0x0007fffe05057892 */ /* 0x000fc8000f8ec03f */
[----:B------:R-:W-:-:S03]  /*12d0*/  UIADD3 UR5, UR4, -UR5, URZ ;  /* 0x8000000504057290 */ /* 0x000fc6000fffe03f */
[----:B------:R-:W-:Y:S01]  /*12e0*/  ULDC UR4, c[0x0][0x28c] ;  /* 0x0000a30000047ab9 */ /* 0x000fe20000000800 */
[----:B------:R-:W-:Y:S01]  /*12f0*/  ULEA UR5, UR5, UR6, 0xd ;  /* 0x0000000605057291 */ /* 0x000fe2000f8e683f */
[----:B------:R-:W-:-:S03]  /*1300*/  ISETP.LT.AND P0, PT, RZ, UR4, PT ;  /* 0x00000004ff007c0c */ /* 0x000fc6000bf01270 */
[----:B------:R-:W-:-:S04]  /*1310*/  UIADD3 UR5, UR5, 0x100, URZ ;  /* 0x0000010005057890 */ /* 0x000fc8000fffe03f */
[----:B------:R-:W-:-:S04]  /*1320*/  USHF.R.U32.HI UR5, URZ, 0x4, UR5 ;  /* 0x000000043f057899 */ /* 0x000fc80008011605 */
[----:B------:R-:W-:Y:S02]  /*1330*/  ULOP3.LUT UR41, UR5, 0x3fff, URZ, 0xc0, !UPT ;  /* 0x00003fff05297892 */ /* 0x000fe4000f8ec03f */
[----:B01---5:R-:W-:Y:S10]  /*1340*/  @P0 BRA `(.L_x_17) ;  /* 0x0000000000400947 */ /* 0x023ff40003800000 */
[----:B------:R-:W-:Y:S01]  /*1350*/  MOV R0, 0x0 ;  /* 0x0000000000007802 */ /* 0x000fe20000000f00 */
[----:B------:R-:W-:Y:S01]  /*1360*/  ULDC.64 UR4, c[0x4][0x68] ;  /* 0x01001a0000047ab9 */ /* 0x000fe20000000a00 */
[----:B------:R-:W-:Y:S01]  /*1370*/  ULDC.64 UR6, c[0x4][0x8] ;  /* 0x0100020000067ab9 */ /* 0x000fe20000000a00 */
[----:B01----:R-:W-:Y:S01]  /*1380*/  IMAD.U32 R4, RZ, RZ, UR4 ;  /* 0x00000004ff047e24 */ /* 0x003fe2000f8e00ff */
[----:B------:R0:W1:Y:S01]  /*1390*/  LDC.64 R14, c[0x4][R0] ;  /* 0x01000000000e7b82 */ /* 0x0000620000000a00 */
[----:B------:R-:W-:Y:S01]  /*13a0*/  IMAD.U32 R5, RZ, RZ, UR5 ;  /* 0x00000005ff057e24 */ /* 0x000fe2000f8e00ff */
[----:B------:R-:W-:Y:S01]  /*13b0*/  ULDC.64 UR4, c[0x4][0x70] ;  /* 0x01001c0000047ab9 */ /* 0x000fe20000000a00 */
[----:B------:R-:W-:Y:S02]  /*13c0*/  IMAD.U32 R10, RZ, RZ, UR6 ;  /* 0x00000006ff0a7e24 */ /* 0x000fe4000f8e00ff */
[----:B------:R-:W-:Y:S02]  /*13d0*/  IMAD.U32 R6, RZ, RZ, UR4 ;  /* 0x00000004ff067e24 */ /* 0x000fe4000f8e00ff */
[----:B------:R-:W-:-:S02]  /*13e0*/  IMAD.U32 R7, RZ, RZ, UR5 ;  /* 0x00000005ff077e24 */ /* 0x000fc4000f8e00ff */
[----:B------:R-:W-:Y:S02]  /*13f0*/  IMAD.U32 R11, RZ, RZ, UR7 ;  /* 0x00000007ff0b7e24 */ /* 0x000fe4000f8e00ff */
[----:B------:R-:W-:Y:S02]  /*1400*/  IMAD.MOV.U32 R8, RZ, RZ, 0x1e1 ;  /* 0x000001e1ff087424 */ /* 0x000fe400078e00ff */
[----:B------:R-:W-:Y:S02]  /*1410*/  IMAD.MOV.U32 R12, RZ, RZ, 0x1 ;  /* 0x00000001ff0c7424 */ /* 0x000fe400078e00ff */
[----:B0-----:R-:W-:-:S07]  /*1420*/  IMAD.MOV.U32 R13, RZ, RZ, RZ ;  /* 0x000000ffff0d7224 */ /* 0x001fce00078e00ff */
[----:B------:R-:W-:-:S07]  /*1430*/  LEPC R20, `(.L_x_17) ;  /* 0x000000001014794e */ /* 0x000fce0000000000 */
[----:B-12--5:R-:W-:Y:S05]  /*1440*/  CALL.ABS.NOINC R14 ;  /* 0x000000000e007343 */ /* 0x026fea0003c00000 */
.L_x_17:
[----:B------:R-:W-:-:S13]  /*1450*/  ISETP.NE.AND P0, PT, R106, 0x3, PT ;  /* 0x000000036a00780c */ /* 0x000fda0003f05270 */
[----:B------:R-:W-:Y:S05]  /*1460*/  @!P0 BRA `(.L_x_18) ;  /* 0x0000000000048947 */ /* 0x000fea0003800000 */
[----:B------:R-:W-:Y:S01]  /*1470*/  BPT.TRAP 0x1 ;  /* 0x000000040000795c */ /* 0x000fe20000300000 */
.L_x_18:
[----:B------:R-:W3:Y:S01]  /*1480*/  S2UR UR5, SR_CgaCtaId ;  /* 0x00000000000579c3 */ /* 0x000ee20000008800 */
[----:B------:R-:W-:Y:S01]  /*1490*/  UMOV UR4, 0x400 ;  /* 0x0000040000047882 */ /* 0x000fe20000000000 */
[----:B------:R-:W-:Y:S02]  /*14a0*/  IMAD.U32 R0, RZ, RZ, UR38 ;  /* 0x00000026ff007e24 */ /* 0x000fe4000f8e00ff */
[----:B------:R-:W-:-:S03]  /*14b0*/  IMAD.U32 R3, RZ, RZ, UR39 ;  /* 0x00000027ff037e24 */ /* 0x000fc6000f8e00ff */
[----:B------:R-:W-:Y:S01]  /*14c0*/  SHF.L.U32 R0, R0, 0x1f, RZ ;  /* 0x0000001f00007819 */ /* 0x000fe200000006ff */
[----:B---3--:R-:W-:-:S06]  /*14d0*/  ULEA UR4, UR5, UR4, 0x18 ;  /* 0x0000000405047291 */ /* 0x008fcc000f8ec03f */
[----:B------:R-:W-:-:S04]  /*14e0*/  IMAD.U32 R6, RZ, RZ, UR4 ;  /* 0x00000004ff067e24 */ /* 0x000fc8000f8e00ff */
[----:B------:R-:W-:-:S04]  /*14f0*/  IMAD R3, R3, 0x8, R6 ;  /* 0x0000000803037824 */ /* 0x000fc800078e0206 */
[----:B------:R3:W4:Y:S01]  /*1500*/  SYNCS.PHASECHK.TRANS64.TRYWAIT P1, [R3+URZ], R0 ;  /* 0x00000000030075a7 */ /* 0x000722000802017f */
[----:B------:R-:W-:Y:S05]  /*1510*/  @!P0 BRA `(.L_x_19) ;  /* 0x0000000000048947 */ /* 0x000fea0003800000 */
[----:B------:R-:W-:Y:S01]  /*1520*/  BPT.TRAP 0x1 ;  /* 0x000000040000795c */ /* 0x000fe20000300000 */
.L_x_19:
[----:B----4-:R-:W-:Y:S05]  /*1530*/  @P1 BRA `(.L_x_20) ;  /* 0x0000000000081947 */ /* 0x010fea0003800000 */
[----:B------:R-:W4:Y:S02]  /*1540*/  SYNCS.PHASECHK.TRANS64.TRYWAIT P1, [R3+URZ], R0 ;  /* 0x00000000030075a7 */ /* 0x000f24000802017f */
[----:B----4-:R-:W-:Y:S05]  /*1550*/  @!P1 BRA `(.L_x_21) ;  /* 0x0000007800989947 */ /* 0x010fea0003800000 */
.L_x_20:
[----:B------:R-:W-:-:S04]  /*1560*/  UISETP.LT.AND UP0, UPT, UR40, 0x1, UPT ;  /* 0x000000012800788c */ /* 0x000fc8000bf01270 */
[----:B------:R-:W-:-:S06]  /*1570*/  USEL UR4, UR40, 0x1, UP0 ;  /* 0x0000000128047887 */ /* 0x000fcc0008000000 */
[----:B---34-:R-:W-:Y:S01]  /*1580*/  IMAD.U32 R0, RZ, RZ, UR4 ;  /* 0x00000004ff007e24 */ /* 0x018fe2000f8e00ff */
[----:B------:R-:W-:Y:S05]  /*1590*/  WARPSYNC.ALL ;  /* 0x0000000000007948 */ /* 0x000fea0003800000 */
[----:B------:R-:W-:-:S04]  /*15a0*/  IADD3 R0, -R0, UR40, RZ ;  /* 0x0000002800007c10 */ /* 0x000fc8000fffe1ff */
[----:B------:R-:W-:Y:S02]  /*15b0*/  ISETP.GE.AND P1, PT, R0, 0x1, PT ;  /* 0x000000010000780c */ /* 0x000fe40003f26270 */
[----:B------:R-:W-:Y:S01]  /*15c0*/  R2UR UR4, R6 ;  /* 0x00000000060472ca */ /* 0x000fe200000e0000 */
[----:B------:R-:W-:Y:S01]  /*15d0*/  WARPGROUP.ARRIVE ;  /* 0x00000000000079c5 */ /* 0x000fe20000000000 */
[----:B------:R-:W-:Y:S01]  /*15e0*/  UMOV UR9, 0x40000040 ;  /* 0x4000004000097882 */ /* 0x000fe20000000000 */
[----:B------:R-:W-:-:S10]  /*15f0*/  UMOV UR11, 0x40000040 ;  /* 0x40000040000b7882 */ /* 0x000fd40000000000 */
[----:B------:R-:W-:-:S04]  /*1600*/  UIADD3 UR4, UR4, 0x28100, URZ ;  /* 0x0002810004047890 */ /* 0x000fc8000fffe03f */
[----:B------:R-:W-:-:S04]  /*1610*/  USHF.R.U32.HI UR4, URZ, 0x4, UR4 ;  /* 0x000000043f047899 */ /* 0x000fc80008011604 */
[----:B------:R-:W-:Y:S02]  /*1620*/  ULOP3.LUT UR5, UR4, 0x3fff, URZ, 0xc0, !UPT ;  /* 0x00003fff04057892 */ /* 0x000fe4000f8ec03f */
[----:B------:R-:W-:Y:S02]  /*1630*/  ULOP3.LUT UR4, UR41, 0x10000, URZ, 0xfc, !UPT ;  /* 0x0001000029047892 */ /* 0x000fe4000f8efc3f */
[----:B------:R-:W-:Y:S02]  /*1640*/  ULOP3.LUT UR5, UR5, 0x10000, URZ, 0xfc, !UPT ;  /* 0x0001000005057892 */ /* 0x000fe4000f8efc3f */
[----:B------:R-:W-:Y:S02]  /*1650*/  ULEA UR7, UR39, UR4, 0xb ;  /* 0x0000000427077291 */ /* 0x000fe4000f8e583f */
[----:B------:R-:W-:Y:S02]  /*1660*/  ULEA UR6, UR39, UR5, 0x9 ;  /* 0x0000000527067291 */ /* 0x000fe4000f8e483f */
[----:B------:R-:W-:-:S03]  /*1670*/  UIADD3 UR12, UR7, 0x400, URZ ;  /* 0x00000400070c7890 */ /* 0x000fc6000fffe03f */
[----:B------:R-:W-:Y:S02]  /*1680*/  UMOV UR8, UR7 ;  /* 0x0000000700087c82 */ /* 0x000fe40008000000 */
[----:B------:R-:W-:Y:S02]  /*1690*/  UMOV UR10, UR6 ;  /* 0x00000006000a7c82 */ /* 0x000fe40008000000 */
[----:B------:R-:W-:Y:S01]  /*16a0*/  HGMMA.64x64x16.F32 R56, gdesc[UR8], RZ, !UPT, gsb0 ;  /* 0x00e00000083879f0 */ /* 0x000fe2000c0008ff */
[----:B------:R-:W-:Y:S01]  /*16b0*/  UMOV UR8, UR12 ;  /* 0x0000000c00087c82 */ /* 0x000fe20008000000 */
[----:B------:R-:W-:Y:S01]  /*16c0*/  UMOV UR9, 0x40000040 ;  /* 0x4000004000097882 */ /* 0x000fe20000000000 */
[----:B------:R-:W-:Y:S01]  /*16d0*/  UIADD3 UR12, UR7, 0x402, URZ ;  /* 0x00000402070c7890 */ /* 0x000fe2000fffe03f */
[----:B------:R-:W-:Y:S02]  /*16e0*/  WARPGROUP.DEPBAR.LE gsb0, 0x0 ;  /* 0x00008000000079c5 */ /* 0x000fe40000010000 */
[----:B------:R-:W-:-:S06]  /*16f0*/  WARPGROUP.ARRIVE ;  /* 0x00000000000079c5 */ /* 0x000fcc0000000000 */
[----:B------:R-:W-:Y:S01]  /*1700*/  HGMMA.64x64x16.F32 R24, gdesc[UR8], RZ, !UPT, gsb0 ;  /* 0x00e00000081879f0 */ /* 0x000fe2000c0008ff */
[----:B------:R-:W-:Y:S02]  /*1710*/  UIADD3 UR8, UR7, 0x2, URZ ;  /* 0x0000000207087890 */ /* 0x000fe4000fffe03f */
[----:B------:R-:W-:Y:S01]  /*1720*/  UIADD3 UR10, UR6, 0x2, URZ ;  /* 0x00000002060a7890 */ /* 0x000fe2000fffe03f */
[----:B------:R-:W-:Y:S01]  /*1730*/  UMOV UR9, 0x40000040 ;  /* 0x4000004000097882 */ /* 0x000fe20000000000 */
[----:B------:R-:W-:Y:S01]  /*1740*/  UMOV UR11, 0x40000040 ;  /* 0x40000040000b7882 */ /* 0x000fe20000000000 */
[----:B------:R-:W-:Y:S02]  /*1750*/  WARPGROUP.DEPBAR.LE gsb0, 0x0 ;  /* 0x00008000000079c5 */ /* 0x000fe40000010000 */
[----:B------:R-:W-:-:S06]  /*1760*/  WARPGROUP.ARRIVE ;  /* 0x00000000000079c5 */ /* 0x000fcc0000000000 */
[----:B------:R-:W-:Y:S01]  /*1770*/  HGMMA.64x64x16.F32 R56, gdesc[UR8], R56, gsb0 ;  /* 0x00e00000083879f0 */ /* 0x000fe20008000838 */
[----:B------:R-:W-:Y:S01]  /*1780*/  UMOV UR8, UR12 ;  /* 0x0000000c00087c82 */ /* 0x000fe20008000000 */
[----:B------:R-:W-:Y:S01]  /*1790*/  UMOV UR9, 0x40000040 ;  /* 0x4000004000097882 */ /* 0x000fe20000000000 */
[----:B------:R-:W-:Y:S01]  /*17a0*/  UIADD3 UR12, UR7, 0x404, URZ ;  /* 0x00000404070c7890 */ /* 0x000fe2000fffe03f */
[----:B------:R-:W-:Y:S02]  /*17b0*/  WARPGROUP.DEPBAR.LE gsb0, 0x0 ;  /* 0x00008000000079c5 */ /* 0x000fe40000010000 */
[----:B------:R-:W-:-:S06]  /*17c0*/  WARPGROUP.ARRIVE ;  /* 0x00000000000079c5 */ /* 0x000fcc0000000000 */
[----:B------:R-:W-:Y:S01]  /*17d0*/  HGMMA.64x64x16.F32 R24, gdesc[UR8], R24, gsb0 ;  /* 0x00e00000081879f0 */ /* 0x000fe20008000818 */
        /* <DEDUP_REMOVED lines=9> */
[----:B------:R-:W-:Y:S02]  /*1870*/  WARPGROUP.DEPBAR.LE gsb0, 0x0 ;  /* 0x00008000000079c5 */ /* 0x000fe40000010000 */
[----:B------:R-:W-:-:S06]  /*1880*/  WARPGROUP.ARRIVE ;  /* 0x00000000000079c5 */ /* 0x000fcc0000000000 */
[----:B------:R-:W-:Y:S01]  /*1890*/  HGMMA.64x64x16.F32 R24, gdesc[UR8], R24, gsb0 ;  /* 0x00e00000081879f0 */ /* 0x000fe20008000818 */
[----:B------:R-:W-:Y:S02]  /*18a0*/  UIADD3 UR8, UR7, 0x6, URZ ;  /* 0x0000000607087890 */ /* 0x000fe4000fffe03f */
[----:B------:R-:W-:Y:S01]  /*18b0*/  UIADD3 UR10, UR6, 0x6, URZ ;  /* 0x00000006060a7890 */ /* 0x000fe2000fffe03f */
[----:B------:R-:W-:Y:S01]  /*18c0*/  UMOV UR9, 0x40000040 ;  /* 0x4000004000097882 */ /* 0x000fe20000000000 */
[----:B------:R-:W-:Y:S01]  /*18d0*/  UMOV UR11, 0x40000040 ;  /* 0x40000040000b7882 */ /* 0x000fe20000000000 */
[----:B------:R-:W-:Y:S01]  /*18e0*/  UIADD3 UR7, UR7, 0x406, URZ ;  /* 0x0000040607077890 */ /* 0x000fe2000fffe03f */
[----:B------:R-:W-:Y:S02]  /*18f0*/  WARPGROUP.DEPBAR.LE gsb0, 0x0 ;  /* 0x00008000000079c5 */ /* 0x000fe40000010000 */
[----:B------:R-:W-:-:S06]  /*1900*/  WARPGROUP.ARRIVE ;  /* 0x00000000000079c5 */ /* 0x000fcc0000000000 */
[----:B------:R-:W-:Y:S01]  /*1910*/  HGMMA.64x64x16.F32 R56, gdesc[UR8], R56, gsb0 ;  /* 0x00e00000083879f0 */ /* 0x000fe20008000838 */
[----:B------:R-:W-:Y:S01]  /*1920*/  UMOV UR8, UR7 ;  /* 0x0000000700087c82 */ /* 0x000fe20008000000 */
[----:B------:R-:W-:Y:S01]  /*1930*/  UMOV UR9, 0x40000040 ;  /* 0x4000004000097882 */ /* 0x000fe20000000000 */
[----:B------:R-:W-:Y:S02]  /*1940*/  WARPGROUP.DEPBAR.LE gsb0, 0x0 ;  /* 0x00008000000079c5 */ /* 0x000fe40000010000 */
[----:B------:R-:W-:-:S06]  /*1950*/  WARPGROUP.ARRIVE ;  /* 0x00000000000079c5 */ /* 0x000fcc0000000000 */
[----:B------:R-:W-:Y:S03]  /*1960*/  HGMMA.64x64x16.F32 R24, gdesc[UR8], R24, gsb0 ;  /* 0x00e00000081879f0 */ /* 0x000fe60008000818 */
[----:B------:R-:W-:Y:S02]  /*1970*/  WARPGROUP.DEPBAR.LE gsb0, 0x0 ;  /* 0x00008000000079c5 */ /* 0x000fe40000010000 */
[----:B------:R-:W-:Y:S05]  /*1980*/  @!P1 BRA `(.L_x_22) ;  /* 0x0000000400849947 */ /* 0x000fea0003800000 */
[----:B------:R-:W-:Y:S02]  /*1990*/  UIADD3 UR6, UR39, 0x1, URZ ;  /* 0x0000000127067890 */ /* 0x000fe4000fffe03f */
[----:B------:R-:W-:Y:S02]  /*19a0*/  IMAD.U32 R3, RZ, RZ, UR39 ;  /* 0x00000027ff037e24 */ /* 0x000fe4000f8e00ff */
[----:B------:R-:W-:-:S04]  /*19b0*/  UISETP.NE.AND UP0, UPT, UR6, 0x5, UPT ;  /* 0x000000050600788c */ /* 0x000fc8000bf05270 */
[----:B------:R-:W-:Y:S02]  /*19c0*/  USEL UR7, URZ, 0x1, UP0 ;  /* 0x000000013f077887 */ /* 0x000fe40008000000 */
[----:B------:R-:W-:Y:S02]  /*19d0*/  USEL UR6, UR6, URZ, UP0 ;  /* 0x0000003f06067287 */ /* 0x000fe40008000000 */
[----:B------:R-:W-:-:S06]  /*19e0*/  ULOP3.LUT UR7, UR38, UR7, URZ, 0x3c, !UPT ;  /* 0x0000000726077292 */ /* 0x000fcc000f8e3c3f */
[----:B------:R-:W-:-:S07]  /*19f0*/  IMAD.U32 R7, RZ, RZ, UR7 ;  /* 0x00000007ff077e24 */ /* 0x000fce000f8e00ff */
.L_x_29:
[----:B------:R-:W-:Y:S05]  /*1a00*/  @!P0 BRA `(.L_x_23) ;  /* 0x0000000000048947 */ /* 0x000fea0003800000 */
[----:B------:R-:W-:Y:S01]  /*1a10*/  BPT.TRAP 0x1 ;  /* 0x000000040000795c */ /* 0x000fe20000300000 */
.L_x_23:
[----:B------:R-:W3:Y:S01]  /*1a20*/  S2UR UR8, SR_CgaCtaId ;  /* 0x00000000000879c3 */ /* 0x000ee20000008800 */
[----:B------:R-:W-:Y:S01]  /*1a30*/  UMOV UR7, 0x400 ;  /* 0x0000040000077882 */ /* 0x000fe20000000000 */
[----:B01----:R-:W-:Y:S01]  /*1a40*/  IMAD.U32 R5, RZ, RZ, UR6 ;  /* 0x00000006ff057e24 */ /* 0x003fe2000f8e00ff */
[----:B------:R-:W-:Y:S01]  /*1a50*/  SHF.L.U32 R4, R7, 0x1f, RZ ;  /* 0x0000001f07047819 */ /* 0x000fe200000006ff */
[----:B---3--:R-:W-:-:S06]  /*1a60*/  ULEA UR7, UR8, UR7, 0x18 ;  /* 0x0000000708077291 */ /* 0x008fcc000f8ec03f */
[----:B------:R-:W-:-:S04]  /*1a70*/  IMAD.U32 R6, RZ, RZ, UR7 ;  /* 0x00000007ff067e24 */ /* 0x000fc8000f8e00ff */
[----:B------:R-:W-:-:S04]  /*1a80*/  IMAD R5, R5, 0x8, R6 ;  /* 0x0000000805057824 */ /* 0x000fc800078e0206 */
[----:B------:R0:W1:Y:S01]  /*1a90*/  SYNCS.PHASECHK.TRANS64.TRYWAIT P1, [R5+URZ], R4 ;  /* 0x00000004050075a7 */ /* 0x000062000802017f */
[----:B------:R-:W-:Y:S05]  /*1aa0*/  @!P0 BRA `(.L_x_24) ;  /* 0x0000000000048947 */ /* 0x000fea0003800000 */
[----:B------:R-:W-:Y:S01]  /*1ab0*/  BPT.TRAP 0x1 ;  /* 0x000000040000795c */ /* 0x000fe20000300000 */
.L_x_24:
[----:B-1----:R-:W-:Y:S05]  /*1ac0*/  @P1 BRA `(.L_x_25) ;  /* 0x0000000000081947 */ /* 0x002fea0003800000 */
[----:B------:R-:W1:Y:S02]  /*1ad0*/  SYNCS.PHASECHK.TRANS64.TRYWAIT P1, [R5+URZ], R4 ;  /* 0x00000004050075a7 */ /* 0x000e64000802017f */
[----:B-1----:R-:W-:Y:S05]  /*1ae0*/  @!P1 BRA `(.L_x_26) ;  /* 0x0000007400489947 */ /* 0x002fea0003800000 */
.L_x_25:
[----:B------:R-:W-:Y:S01]  /*1af0*/  ULEA UR7, UR6, UR5, 0x9 ;  /* 0x0000000506077291 */ /* 0x000fe2000f8e483f */
[----:B------:R-:W-:Y:S01]  /*1b00*/  WARPGROUP.ARRIVE ;  /* 0x00000000000079c5 */ /* 0x000fe20000000000 */
[----:B------:R-:W-:Y:S01]  /*1b10*/  ULEA UR12, UR6, UR4, 0xb ;  /* 0x00000004060c7291 */ /* 0x000fe2000f8e583f */
[----:B------:R-:W-:Y:S01]  /*1b20*/  UMOV UR11, 0x40000040 ;  /* 0x40000040000b7882 */ /* 0x000fe20000000000 */
[----:B------:R-:W-:Y:S02]  /*1b30*/  UMOV UR9, 0x40000040 ;  /* 0x4000004000097882 */ /* 0x000fe40000000000 */
[----:B------:R-:W-:Y:S01]  /*1b40*/  UIADD3 UR13, UR12, 0x400, URZ ;  /* 0x000004000c0d7890 */ /* 0x000fe2000fffe03f */
[----:B------:R-:W-:Y:S02]  /*1b50*/  UMOV UR10, UR7 ;  /* 0x00000007000a7c82 */ /* 0x000fe40008000000 */
[----:B------:R-:W-:Y:S02]  /*1b60*/  UMOV UR8, UR12 ;  /* 0x0000000c00087c82 */ /* 0x000fe40008000000 */
[----:B------:R-:W-:Y:S01]  /*1b70*/  HGMMA.64x64x16.F32 R56, gdesc[UR8], R56, gsb0 ;  /* 0x00e00000083879f0 */ /* 0x000fe20008000838 */
[----:B------:R-:W-:Y:S01]  /*1b80*/  UMOV UR9, 0x40000040 ;  /* 0x4000004000097882 */ /* 0x000fe20000000000 */
[----:B------:R-:W-:Y:S01]  /*1b90*/  UMOV UR8, UR13 ;  /* 0x0000000d00087c82 */ /* 0x000fe20008000000 */
[----:B------:R-:W-:Y:S01]  /*1ba0*/  UIADD3 UR13, UR12, 0x402, URZ ;  /* 0x000004020c0d7890 */ /* 0x000fe2000fffe03f */
[----:B------:R-:W-:-:S02]  /*1bb0*/  WARPGROUP.DEPBAR.LE gsb0, 0x0 ;  /* 0x00008000000079c5 */ /* 0x000fc40000010000 */
        /* <DEDUP_REMOVED lines=42> */
[----:B------:R-:W-:Y:S01]  /*1e60*/  BPT.TRAP 0x1 ;  /* 0x000000040000795c */ /* 0x000fe20000300000 */
.L_x_27:
[----:B------:R-:W-:-:S13]  /*1e70*/  ISETP.NE.AND P1, PT, R23, RZ, PT ;  /* 0x000000ff1700720c */ /* 0x000fda0003f25270 */
[----:B01----:R-:W-:-:S04]  /*1e80*/  @P1 IMAD R4, R3, 0x8, R6 ;  /* 0x0000000803041824 */ /* 0x003fc800078e0206 */
[----:B------:R-:W-:-:S05]  /*1e90*/  @P1 VIADD R5, R4, 0x28 ;  /* 0x0000002804051836 */ /* 0x000fca0000000000 */
[----:B------:R-:W-:-:S04]  /*1ea0*/  @P1 PRMT R5, R22, 0x654, R5 ;  /* 0x0000065416051816 */ /* 0x000fc80000000005 */
[----:B------:R0:W-:Y:S01]  /*1eb0*/  @P1 SYNCS.ARRIVE.TRANS64.RED.A1T0 RZ, [R5+URZ], RZ ;  /* 0x000000ff05ff19a7 */ /* 0x0001e2000810043f */
[----:B------:R-:W-:-:S13]  /*1ec0*/  ISETP.GT.U32.AND P1, PT, R19, 0x1, PT ;  /* 0x000000011300780c */ /* 0x000fda0003f24070 */
[----:B0-----:R-:W-:Y:S05]  /*1ed0*/  @P1 BRA `(.L_x_28) ;  /* 0x0000000000041947 */ /* 0x001fea0003800000 */
[----:B------:R-:W-:Y:S01]  /*1ee0*/  BPT.TRAP 0x1 ;  /* 0x000000040000795c */ /* 0x000fe20000300000 */
.L_x_28:
[----:B------:R-:W-:Y:S01]  /*1ef0*/  UIADD3 UR6, UR6, 0x1, URZ ;  /* 0x0000000106067890 */ /* 0x000fe2000fffe03f */
[C---:B------:R-:W-:Y:S01]  /*1f00*/  ISETP.GT.AND P2, PT, R0.reuse, 0x1, PT ;  /* 0x000000010000780c */ /* 0x040fe20003f44270 */
[----:B------:R-:W-:Y:S02]  /*1f10*/  VIADD R3, R3, 0x1 ;  /* 0x0000000103037836 */ /* 0x000fe40000000000 */
[----:B------:R-:W-:Y:S01]  /*1f20*/  UISETP.NE.AND UP0, UPT, UR6, 0x5, UPT ;  /* 0x000000050600788c */ /* 0x000fe2000bf05270 */
[----:B------:R-:W-:Y:S02]  /*1f30*/  VIADD R0, R0, 0xffffffff ;  /* 0xffffffff00007836 */ /* 0x000fe40000000000 */
[C---:B------:R-:W-:Y:S01]  /*1f40*/  ISETP.NE.AND P1, PT, R3.reuse, 0x5, PT ;  /* 0x000000050300780c */ /* 0x040fe20003f25270 */
[----:B------:R-:W-:Y:S02]  /*1f50*/  USEL UR7, URZ, 0x1, UP0 ;  /* 0x000000013f077887 */ /* 0x000fe40008000000 */
[----:B------:R-:W-:Y:S01]  /*1f60*/  USEL UR6, UR6, URZ, UP0 ;  /* 0x0000003f06067287 */ /* 0x000fe20008000000 */
[----:B------:R-:W-:-:S03]  /*1f70*/  SEL R3, R3, RZ, P1 ;  /* 0x000000ff03037207 */ /* 0x000fc60000800000 */
[----:B------:R-:W-:Y:S01]  /*1f80*/  LOP3.LUT R7, R7, UR7, RZ, 0x3c, !PT ;  /* 0x0000000707077c12 */ /* 0x000fe2000f8e3cff */
[----:B------:R-:W-:Y:S07]  /*1f90*/  @P2 BRA `(.L_x_29) ;  /* 0xfffffff800982947 */ /* 0x000fee000383ffff */
.L_x_22:
[----:B------:R-:W3:Y:S02]  /*1fa0*/  LDC R0, c[0x0][0x28c] ;  /* 0x0000a300ff007b82 */ /* 0x000ee40000000800 */
[----:B---3--:R-:W-:-:S13]  /*1fb0*/  ISETP.GE.AND P1, PT, R0, 0x1, PT ;  /* 0x000000010000780c */ /* 0x008fda0003f26270 */
[----:B------:R-:W-:Y:S05]  /*1fc0*/  @!P1 BRA `(.L_x_30) ;  /* 0x0000000000509947 */ /* 0x000fea0003800000 */
[----:B------:R-:W-:Y:S05]  /*1fd0*/  @!P0 BRA `(.L_x_31) ;  /* 0x0000000000048947 */ /* 0x000fea0003800000 */
[----:B------:R-:W-:Y:S01]  /*1fe0*/  BPT.TRAP 0x1 ;  /* 0x000000040000795c */ /* 0x000fe20000300000 */
.L_x_31:
[----:B------:R-:W-:Y:S01]  /*1ff0*/  ISETP.NE.AND P0, PT, R23, RZ, PT ;  /* 0x000000ff1700720c */ /* 0x000fe20003f05270 */
[----:B------:R-:W-:Y:S01]  /*2000*/  BSSY B0, `(.L_x_32) ;  /* 0x000000e000007945 */ /* 0x000fe20003800000 */
[----:B------:R-:W-:-:S11]  /*2010*/  ISETP.GT.U32.AND P1, PT, R19, 0x1, PT ;  /* 0x000000011300780c */ /* 0x000fd60003f24070 */
[----:B------:R-:W-:Y:S05]  /*2020*/  @!P0 BRA `(.L_x_33) ;  /* 0x00000000002c8947 */ /* 0x000fea0003800000 */
[----:B------:R-:W-:-:S04]  /*2030*/  UISETP.LT.AND UP0, UPT, UR40, 0x1, UPT ;  /* 0x000000012800788c */ /* 0x000fc8000bf01270 */
[----:B------:R-:W-:-:S04]  /*2040*/  USEL UR6, UR40, 0x1, UP0 ;  /* 0x0000000128067887 */ /* 0x000fc80008000000 */
[----:B------:R-:W-:-:S04]  /*2050*/  UIADD3 UR6, UR39, UR40, -UR6 ;  /* 0x0000002827067290 */ /* 0x000fc8000fffe806 */
[----:B------:R-:W-:-:S04]  /*2060*/  UIMAD.WIDE.U32 UR4, UR6, -0x33333333, URZ ;  /* 0xcccccccd060478a5 */ /* 0x000fc8000f8e003f */
[----:B------:R-:W-:-:S04]  /*2070*/  USHF.R.U32.HI UR4, URZ, 0x2, UR5 ;  /* 0x000000023f047899 */ /* 0x000fc80008011605 */
[----:B------:R-:W-:-:S06]  /*2080*/  UIMAD UR6, UR4, -0x5, UR6 ;  /* 0xfffffffb040678a4 */ /* 0x000fcc000f8e0206 */
[----:B------:R-:W-:-:S04]  /*2090*/  IMAD.U32 R3, RZ, RZ, UR6 ;  /* 0x00000006ff037e24 */ /* 0x000fc8000f8e00ff */
[----:B------:R-:W-:-:S04]  /*20a0*/  IMAD R0, R3, 0x8, R6 ;  /* 0x0000000803007824 */ /* 0x000fc800078e0206 */
[----:B------:R-:W-:-:S05]  /*20b0*/  VIADD R3, R0, 0x28 ;  /* 0x0000002800037836 */ /* 0x000fca0000000000 */
[----:B------:R-:W-:-:S04]  /*20c0*/  PRMT R3, R22, 0x654, R3 ;  /* 0x0000065416037816 */ /* 0x000fc80000000003 */
[----:B------:R3:W-:Y:S03]  /*20d0*/  SYNCS.ARRIVE.TRANS64.RED.A1T0 RZ, [R3+URZ], RZ ;  /* 0x000000ff03ff79a7 */ /* 0x0007e6000810043f */
.L_x_33:
[----:B------:R-:W-:Y:S05]  /*20e0*/  BSYNC B0 ;  /* 0x0000000000007941 */ /* 0x000fea0003800000 */
.L_x_32:
[----:B------:R-:W-:Y:S05]  /*20f0*/  @P1 BRA `(.L_x_30) ;  /* 0x0000000000041947 */ /* 0x000fea0003800000 */
[----:B------:R-:W-:Y:S01]  /*2100*/  BPT.TRAP 0x1 ;  /* 0x000000040000795c */ /* 0x000fe20000300000 */
.L_x_30:
[----:B------:R-:W4:Y:S01]  /*2110*/  LDC R6, c[0x0][0x288] ;  /* 0x0000a200ff067b82 */ /* 0x000f220000000800 */
[--C-:B------:R-:W-:Y:S01]  /*2120*/  SHF.R.U32.HI R0, RZ, 0x2, R18.reuse ;  /* 0x00000002ff007819 */ /* 0x100fe20000011612 */
[----:B------:R-:W-:Y:S01]  /*2130*/  IMAD.SHL.U32 R11, R92, 0x40, RZ ;  /* 0x000000405c0b7824 */ /* 0x000fe200078e00ff */
[----:B01----:R-:W-:Y:S01]  /*2140*/  SHF.R.U32.HI R5, RZ, 0x7, R18 ;  /* 0x00000007ff057819 */ /* 0x003fe20000011612 */
[----:B------:R-:W-:Y:S01]  /*2150*/  UIADD3 UR39, UR40, UR39, URZ ;  /* 0x0000002728277290 */ /* 0x000fe2000fffe03f */
[----:B---3--:R-:W-:Y:S01]  /*2160*/  LOP3.LUT R3, R0, 0x7, RZ, 0xc0, !PT ;  /* 0x0000000700037812 */ /* 0x008fe200078ec0ff */
[----:B------:R-:W-:Y:S01]  /*2170*/  ULDC UR7, c[0x0][0x284] ;  /* 0x0000a10000077ab9 */ /* 0x000fe20000000800 */
[----:B------:R-:W-:Y:S01]  /*2180*/  LOP3.LUT R0, R5, 0x1, RZ, 0xc0, !PT ;  /* 0x0000000105007812 */ /* 0x000fe200078ec0ff */
[----:B------:R-:W-:Y:S01]  /*2190*/  UISETP.GT.U32.AND UP0, UPT, UR39, 0x4, UPT ;  /* 0x000000042700788c */ /* 0x000fe2000bf04070 */
[C---:B------:R-:W-:Y:S01]  /*21a0*/  LOP3.LUT R5, R18.reuse, 0x3, RZ, 0xc0, !PT ;  /* 0x0000000312057812 */ /* 0x040fe200078ec0ff */
[----:B------:R-:W-:Y:S01]  /*21b0*/  UISETP.GE.U32.AND UP1, UPT, UR40, 0x5, UPT ;  /* 0x000000052800788c */ /* 0x000fe2000bf26070 */
[----:B------:R-:W-:Y:S01]  /*21c0*/  LOP3.LUT R4, R18, 0x60, RZ, 0xc0, !PT ;  /* 0x0000006012047812 */ /* 0x000fe200078ec0ff */
[----:B------:R-:W-:Y:S01]  /*21d0*/  IMAD.SHL.U32 R8, R0, 0x40, RZ ;  /* 0x0000004000087824 */ /* 0x000fe200078e00ff */
[----:B------:R-:W-:Y:S01]  /*21e0*/  UISETP.LT.U32.AND UP0, UPT, UR40, 0x5, UP0 ;  /* 0x000000052800788c */ /* 0x000fe20008701070 */
[----:B------:R-:W-:Y:S01]  /*21f0*/  SHF.R.S32.HI R21, RZ, 0x1f, R89 ;  /* 0x0000001fff157819 */ /* 0x000fe20000011459 */
[----:B------:R-:W-:Y:S01]  /*2200*/  ULDC.64 UR8, c[0x0][0x5d0] ;  /* 0x0001740000087ab9 */ /* 0x000fe20000000a00 */
[----:B------:R-:W-:Y:S01]  /*2210*/  SHF.R.U32.HI R4, RZ, 0x1, R4 ;  /* 0x00000001ff047819 */ /* 0x000fe20000011604 */
[----:B------:R-:W-:-:S02]  /*2220*/  UIMAD.WIDE.U32 UR4, UR39, -0x33333333, URZ ;  /* 0xcccccccd270478a5 */ /* 0x000fc4000f8e003f */
[----:B------:R-:W-:Y:S01]  /*2230*/  USEL UR6, URZ, 0x1, !UP0 ;  /* 0x000000013f067887 */ /* 0x000fe2000c000000 */
[--C-:B------:R-:W-:Y:S01]  /*2240*/  IADD3 R7, RZ, -R4, -R3.reuse ;  /* 0x80000004ff077210 */ /* 0x100fe20007ffe803 */
[----:B------:R-:W-:Y:S01]  /*2250*/  USHF.R.U32.HI UR4, URZ, 0x2, UR5 ;  /* 0x000000023f047899 */ /* 0x000fe20008011605 */
[----:B------:R-:W-:Y:S01]  /*2260*/  LOP3.LUT R3, R8, 0x40, R3, 0xe2, !PT ;  /* 0x0000004008037812 */ /* 0x000fe200078ee203 */
[----:B------:R-:W-:Y:S01]  /*2270*/  IMAD R8, R21, UR8, RZ ;  /* 0x0000000815087c24 */ /* 0x000fe2000f8e02ff */
[----:B----4-:R-:W-:Y:S01]  /*2280*/  ISETP.GE.AND P0, PT, R11, R6, PT ;  /* 0x000000060b00720c */ /* 0x010fe20003f06270 */
[----:B------:R-:W-:Y:S01]  /*2290*/  IMAD R10, R5, -0x2, R6 ;  /* 0xfffffffe050a7824 */ /* 0x000fe200078e0206 */
[----:B------:R-:W-:Y:S01]  /*22a0*/  ULOP3.LUT UR38, UR38, UR6, URZ, 0x3c, !UPT ;  /* 0x0000000626267292 */ /* 0x000fe2000f8e3c3f */
[----:B------:R-:W-:Y:S01]  /*22b0*/  IMAD.SHL.U32 R5, R96, 0x100, RZ ;  /* 0x0000010060057824 */ /* 0x000fe200078e00ff */
[----:B------:R-:W-:Y:S01]  /*22c0*/  UIMAD UR39, UR4, -0x5, UR39 ;  /* 0xfffffffb042778a4 */ /* 0x000fe2000f8e0227 */
[----:B------:R-:W-:Y:S01]  /*22d0*/  IMAD.SHL.U32 R6, R18, 0x2, RZ ;  /* 0x0000000212067824 */ /* 0x000fe200078e00ff */
[----:B------:R-:W-:Y:S01]  /*22e0*/  @UP1 ULOP3.LUT UR38, UR38, 0x1, UR4, 0x78, !UPT ;  /* 0x0000000126261892 */ /* 0x000fe2000f8e7804 */
[----:B------:R-:W-:Y:S01]  /*22f0*/  IMAD R0, R0, -0x40, R7 ;  /* 0xffffffc000007824 */ /* 0x000fe200078e0207 */
[----:B------:R-:W-:Y:S01]  /*2300*/  ISETP.GE.OR P0, PT, R5, UR7, P0 ;  /* 0x0000000705007c0c */ /* 0x000fe20008706670 */
[----:B------:R-:W-:Y:S01]  /*2310*/  IMAD.WIDE R96, R96, 0x100, RZ ;  /* 0x0000010060607825 */ /* 0x000fe200078e02ff */
[----:B------:R-:W-:-:S03]  /*2320*/  LOP3.LUT R6, R11, 0x6, R6, 0xf8, !PT ;  /* 0x000000060b067812 */ /* 0x000fc600078ef806 */
[----:B------:R-:W-:Y:S01]  /*2330*/  IMAD R13, R89, UR9, R8 ;  /* 0x00000009590d7c24 */ /* 0x000fe2000f8e0208 */
[----:B------:R-:W-:Y:S02]  /*2340*/  SHF.R.S32.HI R7, RZ, 0x1f, R6 ;  /* 0x0000001fff077819 */ /* 0x000fe40000011406 */
[----:B------:R-:W-:Y:S01]  /*2350*/  LOP3.LUT R113, R96, R3, R4, 0xfe, !PT ;  /* 0x0000000360717212 */ /* 0x000fe200078efe04 */
[----:B------:R-:W-:Y:S01]  /*2360*/  IMAD.IADD R4, R10, 0x1, -R11 ;  /* 0x000000010a047824 */ /* 0x000fe200078e0a0b */
[----:B------:R-:W-:Y:S01]  /*2370*/  IADD3 R3, -R5, UR7, R0 ;  /* 0x0000000705037c10 */ /* 0x000fe2000fffe100 */
[----:B------:R-:W-:-:S04]  /*2380*/  IMAD.WIDE.U32 R8, R89, UR8, R6 ;  /* 0x0000000859087c25 */ /* 0x000fc8000f8e0006 */
[----:B------:R-:W-:Y:S02]  /*2390*/  IMAD.IADD R9, R9, 0x1, R13 ;  /* 0x0000000109097824 */ /* 0x000fe400078e020d */
[----:B------:R-:W-:Y:S01]  /*23a0*/  IMAD.MOV.U32 R0, RZ, RZ, -0x1 ;  /* 0xffffffffff007424 */ /* 0x000fe200078e00ff */
[----:B------:R-:W-:Y:S06]  /*23b0*/  @P0 BRA `(.L_x_34) ;  /* 0x0000004c00780947 */ /* 0x000fec0003800000 */
[----:B------:R-:W0:Y:S01]  /*23c0*/  LDC.64 R12, c[0x0][0x5c8] ;  /* 0x00017200ff0c7b82 */ /* 0x000e220000000a00 */
[----:B-----5:R-:W-:Y:S01]  /*23d0*/  FSETP.NEU.AND P1, PT, R90, RZ, PT ;  /* 0x000000ff5a00720b */ /* 0x020fe20003f2d000 */
[----:B------:R-:W-:Y:S01]  /*23e0*/  BSSY B0, `(.L_x_34) ;  /* 0x00004db000007945 */ /* 0x000fe20003800000 */
[----:B------:R-:W-:-:S04]  /*23f0*/  ISETP.GT.AND P6, PT, R4, RZ, PT ;  /* 0x000000ff0400720c */ /* 0x000fc80003fc4270 */
[----:B------:R-:W-:Y:S01]  /*2400*/  ISETP.GT.AND P0, PT, R3, RZ, P6 ;  /* 0x000000ff0300720c */ /* 0x000fe20003704270 */
[-C--:B0-----:R-:W-:Y:S02]  /*2410*/  IMAD R10, R97, R12.reuse, RZ ;  /* 0x0000000c610a7224 */ /* 0x081fe400078e02ff */
[----:B------:R-:W-:-:S04]  /*2420*/  IMAD.WIDE.U32 R104, R113, R12, R8 ;  /* 0x0000000c71687225 */ /* 0x000fc800078e0008 */
[----:B------:R-:W-:-:S04]  /*2430*/  IMAD R5, R113, R13, R10 ;  /* 0x0000000d71057224 */ /* 0x000fc800078e020a */
[----:B------:R-:W-:Y:S01]  /*2440*/  IMAD.IADD R95, R105, 0x1, R5 ;  /* 0x00000001695f7824 */ /* 0x000fe200078e0205 */
[----:B------:R-:W-:Y:S06]  /*2450*/  @!P1 BRA `(.L_x_35) ;  /* 0x0000003400749947 */ /* 0x000fec0003800000 */
[----:B------:R-:W0:Y:S01]  /*2460*/  LDC.64 R14, c[0x0][0x5b8] ;  /* 0x00016e00ff0e7b82 */ /* 0x000e220000000a00 */
[----:B------:R-:W-:-:S07]  /*2470*/  ULDC.64 UR4, c[0x0][0x5c0] ;  /* 0x0001700000047ab9 */ /* 0x000fce0000000a00 */
[----:B------:R-:W1:Y:S08]  /*2480*/  LDC.64 R98, c[0x0][0x5b0] ;  /* 0x00016c00ff627b82 */ /* 0x000e700000000a00 */
[----:B------:R-:W3:Y:S01]  /*2490*/  LDC.64 R10, c[0x0][0x5a8] ;  /* 0x00016a00ff0a7b82 */ /* 0x000ee20000000a00 */
[-C--:B0-----:R-:W-:Y:S02]  /*24a0*/  IMAD R8, R21, R14.reuse, RZ ;  /* 0x0000000e15087224 */ /* 0x081fe400078e02ff */
[----:B------:R-:W-:-:S04]  /*24b0*/  IMAD.WIDE.U32 R20, R89, R14, R6 ;  /* 0x0000000e59147225 */ /* 0x000fc800078e0006 */
[----:B--2---:R-:W-:Y:S02]  /*24c0*/  IMAD R91, R89, R15, R8 ;  /* 0x0000000f595b7224 */ /* 0x004fe400078e0208 */
[-C--:B-1----:R-:W-:Y:S02]  /*24d0*/  IMAD R8, R97, R98.reuse, RZ ;  /* 0x0000006261087224 */ /* 0x082fe400078e02ff */
[----:B------:R-:W-:Y:S02]  /*24e0*/  IMAD.IADD R93, R21, 0x1, R91 ;  /* 0x00000001155d7824 */ /* 0x000fe400078e025b */
[----:B------:R-:W-:Y:S02]  /*24f0*/  IMAD.MOV.U32 R92, RZ, RZ, R20 ;  /* 0x000000ffff5c7224 */ /* 0x000fe400078e0014 */
[C---:B------:R-:W-:Y:S02]  /*2500*/  IMAD R109, R113.reuse, R99, R8 ;  /* 0x00000063716d7224 */ /* 0x040fe400078e0208 */
[----:B------:R-:W-:-:S04]  /*2510*/  IMAD.WIDE.U32 R8, R113, R98, R92 ;  /* 0x0000006271087225 */ /* 0x000fc800078e005c */
[----:B------:R-:W-:Y:S01]  /*2520*/  IMAD.IADD R5, R9, 0x1, R109 ;  /* 0x0000000109057824 */ /* 0x000fe200078e026d */
[----:B---3--:R-:W-:-:S04]  /*2530*/  LEA R100, P1, R8, R10, 0x1 ;  /* 0x0000000a08647211 */ /* 0x008fc800078208ff */
[----:B------:R-:W-:-:S05]  /*2540*/  LEA.HI.X R101, R8, R11, R5, 0x1, P1 ;  /* 0x0000000b08657211 */ /* 0x000fca00008f0c05 */
[----:B------:R-:W2:Y:S01]  /*2550*/  @P0 LDG.E.LTC128B.U16 R5, desc[UR36][R100.64] ;  /* 0x0000002464050981 */ /* 0x000ea2000c1e1520 */
[----:B------:R-:W-:Y:S01]  /*2560*/  LEA R94, P1, R104, UR4, 0x1 ;  /* 0x00000004685e7c11 */ /* 0x000fe2000f8208ff */
[----:B------:R-:W-:Y:S01]  /*2570*/  IMAD.WIDE.U32 R8, R113, R98, R6 ;  /* 0x0000006271087225 */ /* 0x000fe200078e0006 */
[----:B------:R-:W-:Y:S01]  /*2580*/  ISETP.GT.AND P4, PT, R4, 0x1, PT ;  /* 0x000000010400780c */ /* 0x000fe20003f84270 */
[----:B------:R-:W-:Y:S01]  /*2590*/  BSSY B1, `(.L_x_36) ;  /* 0x0000012000017945 */ /* 0x000fe20003800000 */
[----:B------:R-:W-:Y:S01]  /*25a0*/  LEA.HI.X R95, R104, UR5, R95, 0x1, P1 ;  /* 0x00000005685f7c11 */ /* 0x000fe200088f0c5f */
[----:B------:R-:W-:Y:S01]  /*25b0*/  IMAD.IADD R9, R109, 0x1, R9 ;  /* 0x000000016d097824 */ /* 0x000fe200078e0209 */
[----:B------:R-:W-:Y:S02]  /*25c0*/  ISETP.GT.AND P1, PT, R3, RZ, P4 ;  /* 0x000000ff0300720c */ /* 0x000fe40002724270 */
[----:B------:R-:W-:Y:S01]  /*25d0*/  P2R R107, PR, RZ, 0x10 ;  /* 0x00000010ff6b7803 */ /* 0x000fe20000000000 */
[----:B------:R-:W-:-:S04]  /*25e0*/  IMAD.WIDE.U32 R102, R89, R14, R8 ;  /* 0x0000000e59667225 */ /* 0x000fc800078e0008 */
[----:B------:R-:W-:Y:S01]  /*25f0*/  IMAD.IADD R9, R91, 0x1, R103 ;  /* 0x000000015b097824 */ /* 0x000fe200078e0267 */
[----:B------:R-:W-:Y:S02]  /*2600*/  LEA R8, P2, R102, R10, 0x1 ;  /* 0x0000000a66087211 */ /* 0x000fe400078408ff */
[----:B------:R-:W-:Y:S02]  /*2610*/  SHF.L.U64.HI R103, R98, 0x3, R99 ;  /* 0x0000000362677819 */ /* 0x000fe40000010263 */
[----:B------:R-:W-:Y:S01]  /*2620*/  LEA.HI.X R9, R102, R11, R9, 0x1, P2 ;  /* 0x0000000b66097211 */ /* 0x000fe200010f0c09 */
[----:B------:R-:W-:Y:S02]  /*2630*/  IMAD.SHL.U32 R102, R98, 0x8, RZ ;  /* 0x0000000862667824 */ /* 0x000fe400078e00ff */
[----:B--2---:R-:W-:-:S05]  /*2640*/  HADD2.F32 R15, -RZ, R5.H0_H0 ;  /* 0x20000005ff0f7230 */ /* 0x004fca0000004100 */
[----:B------:R-:W-:-:S04]  /*2650*/  FMUL R15, R15, R90 ;  /* 0x0000005a0f0f7220 */ /* 0x000fc80000400000 */
[----:B------:R-:W-:-:S05]  /*2660*/  FFMA R15, R56, R88, R15 ;  /* 0x00000058380f7223 */ /* 0x000fca000000000f */
[----:B------:R-:W-:-:S05]  /*2670*/  F2FP.F16.F32.PACK_AB R15, RZ, R15 ;  /* 0x0000000fff0f723e */ /* 0x000fca00000000ff */
[----:B------:R0:W-:Y:S01]  /*2680*/  @P0 STG.E.U16 desc[UR36][R94.64], R15 ;  /* 0x0000000f5e000986 */ /* 0x0001e2000c101524 */
[----:B------:R-:W-:Y:S05]  /*2690*/  @!P1 BRA `(.L_x_37) ;  /* 0x0000000000049947 */ /* 0x000fea0003800000 */
[----:B------:R1:W5:Y:S02]  /*26a0*/  LDG.E.LTC128B.U16 R5, desc[UR36][R8.64+0x2] ;  /* 0x0000022408057981 */ /* 0x000364000c1e1520 */
.L_x_37:
[----:B------:R-:W-:Y:S05]  /*26b0*/  BSYNC B1 ;  /* 0x0000000000017941 */ /* 0x000fea0003800000 */
.L_x_36:
[----:B0----5:R-:W-:Y:S01]  /*26c0*/  HADD2.F32 R15, -RZ, R5.H0_H0 ;  /* 0x20000005ff0f7230 */ /* 0x021fe20000004100 */
[----:B------:R-:W-:Y:S01]  /*26d0*/  ISETP.GT.AND P0, PT, R3, 0x8, P6 ;  /* 0x000000080300780c */ /* 0x000fe20003704270 */
[----:B------:R-:W-:-:S04]  /*26e0*/  IMAD.WIDE.U32 R104, R113, R98, R102 ;  /* 0x0000006271687225 */ /* 0x000fc800078e0066 */
[----:B------:R-:W-:Y:S01]  /*26f0*/  FMUL R56, R15, R90 ;  /* 0x0000005a0f387220 */ /* 0x000fe20000400000 */
[----:B------:R-:W-:Y:S01]  /*2700*/  IMAD.IADD R109, R109, 0x1, R105 ;  /* 0x000000016d6d7824 */ /* 0x000fe200078e0269 */
[----:B------:R-:W-:Y:S02]  /*2710*/  IADD3 R15, P2, R20, R104, RZ ;  /* 0x00000068140f7210 */ /* 0x000fe40007f5e0ff */
[----:B------:R-:W-:-:S03]  /*2720*/  FFMA R57, R57, R88, R56 ;  /* 0x0000005839397223 */ /* 0x000fc60000000038 */
[----:B------:R-:W-:Y:S01]  /*2730*/  IMAD.X R100, R109, 0x1, R93, P2 ;  /* 0x000000016d647824 */ /* 0x000fe200010e065d */
[C---:B------:R-:W-:Y:S02]  /*2740*/  LEA R56, P2, R15.reuse, R10, 0x1 ;  /* 0x0000000a0f387211 */ /* 0x040fe400078408ff */
[----:B------:R-:W-:Y:S02]  /*2750*/  F2FP.F16.F32.PACK_AB R101, RZ, R57 ;  /* 0x00000039ff65723e */ /* 0x000fe400000000ff */
[----:B------:R-:W-:Y:S02]  /*2760*/  LEA.HI.X R57, R15, R11, R100, 0x1, P2 ;  /* 0x0000000b0f397211 */ /* 0x000fe400010f0c64 */
[----:B------:R-:W-:Y:S01]  /*2770*/  PRMT R15, R5, 0x7610, R15 ;  /* 0x00007610050f7816 */ /* 0x000fe2000000000f */
[----:B------:R0:W-:Y:S05]  /*2780*/  @P1 STG.E.U16 desc[UR36][R94.64+0x2], R101 ;  /* 0x000002655e001986 */ /* 0x0001ea000c101524 */
[----:B------:R2:W3:Y:S01]  /*2790*/  @P0 LDG.E.LTC128B.U16 R15, desc[UR36][R56.64] ;  /* 0x00000024380f0981 */ /* 0x0004e2000c1e1520 */
[----:B------:R-:W-:Y:S01]  /*27a0*/  IADD3 R104, P1, R6, R104, RZ ;  /* 0x0000006806687210 */ /* 0x000fe20007f3e0ff */
[----:B------:R-:W-:Y:S01]  /*27b0*/  BSSY B1, `(.L_x_38) ;  /* 0x0000012000017945 */ /* 0x000fe20003800000 */
[----:B------:R-:W-:-:S03]  /*27c0*/  SHF.L.U64.HI R111, R12, 0x4, R13 ;  /* 0x000000040c6f7819 */ /* 0x000fc6000001020d */
[----:B------:R-:W-:Y:S01]  /*27d0*/  IMAD.X R105, R7, 0x1, R109, P1 ;  /* 0x0000000107697824 */ /* 0x000fe200008e066d */
[----:B------:R-:W-:Y:S01]  /*27e0*/  ISETP.GT.AND P1, PT, R3, 0x8, P4 ;  /* 0x000000080300780c */ /* 0x000fe20002724270 */
[----:B------:R-:W-:Y:S02]  /*27f0*/  IMAD.SHL.U32 R109, R12, 0x10, RZ ;  /* 0x000000100c6d7824 */ /* 0x000fe400078e00ff */
[----:B------:R-:W-:-:S03]  /*2800*/  IMAD.WIDE.U32 R104, R89, R14, R104 ;  /* 0x0000000e59687225 */ /* 0x000fc600078e0068 */
[----:B------:R-:W-:Y:S02]  /*2810*/  IADD3 R100, P2, R109, R94, RZ ;  /* 0x0000005e6d647210 */ /* 0x000fe40007f5e0ff */
[----:B--2---:R-:W-:-:S03]  /*2820*/  LEA R56, P3, R104, R10, 0x1 ;  /* 0x0000000a68387211 */ /* 0x004fc600078608ff */
[----:B0-----:R-:W-:Y:S02]  /*2830*/  IMAD.X R101, R111, 0x1, R95, P2 ;  /* 0x000000016f657824 */ /* 0x001fe400010e065f */
[----:B---3--:R-:W-:-:S05]  /*2840*/  HADD2.F32 R5, -RZ, R15.H0_H0 ;  /* 0x2000000fff057230 */ /* 0x008fca0000004100 */
[----:B------:R-:W-:-:S04]  /*2850*/  FMUL R5, R5, R90 ;  /* 0x0000005a05057220 */ /* 0x000fc80000400000 */
[----:B------:R-:W-:Y:S01]  /*2860*/  FFMA R5, R58, R88, R5 ;  /* 0x000000583a057223 */ /* 0x000fe20000000005 */
[----:B------:R-:W-:-:S04]  /*2870*/  IMAD.IADD R58, R91, 0x1, R105 ;  /* 0x000000015b3a7824 */ /* 0x000fc800078e0269 */
[----:B------:R-:W-:Y:S02]  /*2880*/  F2FP.F16.F32.PACK_AB R5, RZ, R5 ;  /* 0x00000005ff05723e */ /* 0x000fe400000000ff */
[----:B------:R-:W-:-:S03]  /*2890*/  LEA.HI.X R57, R104, R11, R58, 0x1, P3 ;  /* 0x0000000b68397211 */ /* 0x000fc600018f0c3a */
[----:B------:R0:W-:Y:S01]  /*28a0*/  @P0 STG.E.U16 desc[UR36][R100.64], R5 ;  /* 0x0000000564000986 */ /* 0x0001e2000c101524 */
[----:B------:R-:W-:Y:S05]  /*28b0*/  @!P1 BRA `(.L_x_39) ;  /* 0x0000000000049947 */ /* 0x000fea0003800000 */
[----:B------:R2:W5:Y:S02]  /*28c0*/  LDG.E.LTC128B.U16 R15, desc[UR36][R56.64+0x2] ;  /* 0x00000224380f7981 */ /* 0x000564000c1e1520 */
.L_x_39:
[----:B------:R-:W-:Y:S05]  /*28d0*/  BSYNC B1 ;  /* 0x0000000000017941 */ /* 0x000fea0003800000 */
.L_x_38:
[----:B0----5:R-:W-:Y:S01]  /*28e0*/  HADD2.F32 R5, -RZ, R15.H0_H0 ;  /* 0x2000000fff057230 */ /* 0x021fe20000004100 */
[----:B------:R-:W-:Y:S01]  /*28f0*/  ISETP.GT.AND P4, PT, R4, 0x8, PT ;  /* 0x000000080400780c */ /* 0x000fe20003f84270 */
[----:B------:R-:W-:Y:S01]  /*2900*/  BSSY B1, `(.L_x_40) ;  /* 0x000000d000017945 */ /* 0x000fe20003800000 */
[----:B------:R-:W-:Y:S02]  /*2910*/  PRMT R104, R15, 0x7610, R104 ;  /* 0x000076100f687816 */ /* 0x000fe40000000068 */
[----:B------:R-:W-:Y:S01]  /*2920*/  FMUL R58, R5, R90 ;  /* 0x0000005a053a7220 */ /* 0x000fe20000400000 */
[----:B------:R-:W-:Y:S02]  /*2930*/  ISETP.GT.AND P0, PT, R3, RZ, P4 ;  /* 0x000000ff0300720c */ /* 0x000fe40002704270 */
[----:B------:R-:W-:Y:S01]  /*2940*/  P2R R108, PR, RZ, 0x10 ;  /* 0x00000010ff6c7803 */ /* 0x000fe20000000000 */
[----:B------:R-:W-:Y:S01]  /*2950*/  FFMA R58, R59, R88, R58 ;  /* 0x000000583b3a7223 */ /* 0x000fe2000000003a */
[----:B------:R-:W-:-:S04]  /*2960*/  IMAD.MOV.U32 R59, RZ, RZ, R101 ;  /* 0x000000ffff3b7224 */ /* 0x000fc800078e0065 */
[----:B------:R-:W-:-:S04]  /*2970*/  F2FP.F16.F32.PACK_AB R58, RZ, R58 ;  /* 0x0000003aff3a723e */ /* 0x000fc800000000ff */
[----:B------:R-:W-:Y:S01]  /*2980*/  PRMT R5, R58, 0x7610, R5 ;  /* 0x000076103a057816 */ /* 0x000fe20000000005 */
[----:B------:R-:W-:-:S05]  /*2990*/  IMAD.MOV.U32 R58, RZ, RZ, R100 ;  /* 0x000000ffff3a7224 */ /* 0x000fca00078e0064 */
[----:B------:R0:W-:Y:S01]  /*29a0*/  @P1 STG.E.U16 desc[UR36][R58.64+0x2], R5 ;  /* 0x000002053a001986 */ /* 0x0001e2000c101524 */
[----:B------:R-:W-:Y:S05]  /*29b0*/  @!P0 BRA `(.L_x_41) ;  /* 0x0000000000048947 */ /* 0x000fea0003800000 */
[----:B------:R3:W5:Y:S02]  /*29c0*/  LDG.E.LTC128B.U16 R104, desc[UR36][R8.64+0x10] ;  /* 0x0000102408687981 */ /* 0x000764000c1e1520 */
.L_x_41:
[----:B------:R-:W-:Y:S05]  /*29d0*/  BSYNC B1 ;  /* 0x0000000000017941 */ /* 0x000fea0003800000 */
.L_x_40:
[----:B-----5:R-:W-:Y:S01]  /*29e0*/  HADD2.F32 R15, -RZ, R104.H0_H0 ;  /* 0x20000068ff0f7230 */ /* 0x020fe20000004100 */
[----:B------:R-:W-:Y:S01]  /*29f0*/  ISETP.GT.AND P3, PT, R4, 0x9, PT ;  /* 0x000000090400780c */ /* 0x000fe20003f64270 */
[C---:B0-----:R-:W-:Y:S01]  /*2a00*/  IMAD.SHL.U32 R5, R12.reuse, 0x100, RZ ;  /* 0x000001000c057824 */ /* 0x041fe200078e00ff */
[----:B------:R-:W-:Y:S02]  /*2a10*/  BSSY B1, `(.L_x_42) ;  /* 0x000000c000017945 */ /* 0x000fe40003800000 */
[----:B------:R-:W-:Y:S01]  /*2a20*/  FMUL R105, R15, R90 ;  /* 0x0000005a0f697220 */ /* 0x000fe20000400000 */
[----:B------:R-:W-:Y:S02]  /*2a30*/  SHF.L.U64.HI R15, R12, 0x8, R13 ;  /* 0x000000080c0f7819 */ /* 0x000fe4000001020d */
[----:B------:R-:W-:Y:S01]  /*2a40*/  IADD3 R12, P1, P2, R5, R94, R109 ;  /* 0x0000005e050c7210 */ /* 0x000fe20007a3e06d */
[----:B------:R-:W-:Y:S01]  /*2a50*/  FFMA R105, R60, R88, R105 ;  /* 0x000000583c697223 */ /* 0x000fe20000000069 */
[----:B------:R-:W-:-:S02]  /*2a60*/  P2R R109, PR, RZ, 0x8 ;  /* 0x00000008ff6d7803 */ /* 0x000fc40000000000 */
[----:B------:R-:W-:Y:S02]  /*2a70*/  IADD3.X R13, R15, R95, R111, P1, P2 ;  /* 0x0000005f0f0d7210 */ /* 0x000fe40000fe446f */
[----:B------:R-:W-:Y:S02]  /*2a80*/  F2FP.F16.F32.PACK_AB R105, RZ, R105 ;  /* 0x00000069ff69723e */ /* 0x000fe400000000ff */
[----:B------:R-:W-:-:S03]  /*2a90*/  ISETP.GT.AND P1, PT, R3, RZ, P3 ;  /* 0x000000ff0300720c */ /* 0x000fc60001f24270 */
[----:B------:R0:W-:Y:S10]  /*2aa0*/  @P0 STG.E.U16 desc[UR36][R94.64+0x10], R105 ;  /* 0x000010695e000986 */ /* 0x0001f4000c101524 */
[----:B------:R-:W-:Y:S05]  /*2ab0*/  @!P1 BRA `(.L_x_43) ;  /* 0x0000000000049947 */ /* 0x000fea0003800000 */
[----:B------:R4:W5:Y:S02]  /*2ac0*/  LDG.E.LTC128B.U16 R104, desc[UR36][R8.64+0x12] ;  /* 0x0000122408687981 */ /* 0x000964000c1e1520 */
.L_x_43:
[----:B------:R-:W-:Y:S05]  /*2ad0*/  BSYNC B1 ;  /* 0x0000000000017941 */ /* 0x000fea0003800000 */
.L_x_42:
[----:B0----5:R-:W-:Y:S01]  /*2ae0*/  HADD2.F32 R105, -RZ, R104.H0_H0 ;  /* 0x20000068ff697230 */ /* 0x021fe20000004100 */
[----:B------:R-:W-:Y:S01]  /*2af0*/  ISETP.GT.AND P0, PT, R3, 0x8, P4 ;  /* 0x000000080300780c */ /* 0x000fe20002704270 */
[----:B------:R-:W-:Y:S03]  /*2b00*/  BSSY B1, `(.L_x_44) ;  /* 0x000000a000017945 */ /* 0x000fe60003800000 */
[----:B------:R-:W-:-:S04]  /*2b10*/  FMUL R60, R105, R90 ;  /* 0x0000005a693c7220 */ /* 0x000fc80000400000 */
[----:B------:R-:W-:Y:S01]  /*2b20*/  FFMA R60, R61, R88, R60 ;  /* 0x000000583d3c7223 */ /* 0x000fe2000000003c */
[----:B------:R-:W-:-:S04]  /*2b30*/  @P1 IMAD.MOV.U32 R61, RZ, RZ, R95 ;  /* 0x000000ffff3d1224 */ /* 0x000fc800078e005f */
[----:B------:R-:W-:-:S04]  /*2b40*/  F2FP.F16.F32.PACK_AB R60, RZ, R60 ;  /* 0x0000003cff3c723e */ /* 0x000fc800000000ff */
[----:B------:R-:W-:Y:S01]  /*2b50*/  PRMT R105, R60, 0x7610, R105 ;  /* 0x000076103c697816 */ /* 0x000fe20000000069 */
[----:B------:R-:W-:-:S05]  /*2b60*/  @P1 IMAD.MOV.U32 R60, RZ, RZ, R94 ;  /* 0x000000ffff3c1224 */ /* 0x000fca00078e005e */
[----:B------:R0:W-:Y:S01]  /*2b70*/  @P1 STG.E.U16 desc[UR36][R60.64+0x12], R105 ;  /* 0x000012693c001986 */ /* 0x0001e2000c101524 */
[----:B------:R-:W-:Y:S05]  /*2b80*/  @!P0 BRA `(.L_x_45) ;  /* 0x0000000000048947 */ /* 0x000fea0003800000 */
[----:B------:R0:W5:Y:S02]  /*2b90*/  LDG.E.LTC128B.U16 R104, desc[UR36][R56.64+0x10] ;  /* 0x0000102438687981 */ /* 0x000164000c1e1520 */
.L_x_45:
[----:B------:R-:W-:Y:S05]  /*2ba0*/  BSYNC B1 ;  /* 0x0000000000017941 */ /* 0x000fea0003800000 */
.L_x_44:
[----:B0----5:R-:W-:Y:S01]  /*2bb0*/  HADD2.F32 R61, -RZ, R104.H0_H0 ;  /* 0x20000068ff3d7230 */ /* 0x021fe20000004100 */
[----:B------:R-:W-:Y:S01]  /*2bc0*/  ISETP.GT.AND P1, PT, R3, 0x8, P3 ;  /* 0x000000080300780c */ /* 0x000fe20001f24270 */
[----:B------:R-:W-:Y:S03]  /*2bd0*/  BSSY B1, `(.L_x_46) ;  /* 0x0000007000017945 */ /* 0x000fe60003800000 */
[----:B------:R-:W-:-:S04]  /*2be0*/  FMUL R61, R61, R90 ;  /* 0x0000005a3d3d7220 */ /* 0x000fc80000400000 */
[----:B------:R-:W-:-:S05]  /*2bf0*/  FFMA R61, R62, R88, R61 ;  /* 0x000000583e3d7223 */ /* 0x000fca000000003d */
[----:B------:R-:W-:-:S05]  /*2c00*/  F2FP.F16.F32.PACK_AB R61, RZ, R61 ;  /* 0x0000003dff3d723e */ /* 0x000fca00000000ff */
[----:B------:R0:W-:Y:S01]  /*2c10*/  @P0 STG.E.U16 desc[UR36][R58.64+0x10], R61 ;  /* 0x0000103d3a000986 */ /* 0x0001e2000c101524 */
[----:B------:R-:W-:Y:S05]  /*2c20*/  @!P1 BRA `(.L_x_47) ;  /* 0x0000000000049947 */ /* 0x000fea0003800000 */
[----:B------:R0:W5:Y:S02]  /*2c30*/  LDG.E.LTC128B.U16 R104, desc[UR36][R56.64+0x12] ;  /* 0x0000122438687981 */ /* 0x000164000c1e1520 */
.L_x_47:
[----:B------:R-:W-:Y:S05]  /*2c40*/  BSYNC B1 ;  /* 0x0000000000017941 */ /* 0x000fea0003800000 */
.L_x_46:
[----:B0----5:R-:W-:Y:S01]  /*2c50*/  HADD2.F32 R61, -RZ, R104.H0_H0 ;  /* 0x20000068ff3d7230 */ /* 0x021fe20000004100 */
[----:B------:R-:W-:Y:S01]  /*2c60*/  IADD3 R113, P0, R113, 0x80, RZ ;  /* 0x0000008071717810 */ /* 0x000fe20007f1e0ff */
[----:B------:R-:W-:Y:S01]  /*2c70*/  BSSY B1, `(.L_x_48) ;  /* 0x000000b000017945 */ /* 0x000fe20003800000 */
[----:B------:R-:W-:Y:S02]  /*2c80*/  ISETP.GT.AND P2, PT, R4, 0x10, PT ;  /* 0x000000100400780c */ /* 0x000fe40003f44270 */
[----:B------:R-:W-:Y:S01]  /*2c90*/  FMUL R60, R61, R90 ;  /* 0x0000005a3d3c7220 */ /* 0x000fe20000400000 */
[----:B------:R-:W-:Y:S01]  /*2ca0*/  IMAD.X R97, RZ, RZ, R97, P0 ;  /* 0x000000ffff617224 */ /* 0x000fe200000e0661 */
[----:B------:R-:W-:Y:S02]  /*2cb0*/  ISETP.GT.AND P0, PT, R3, RZ, P2 ;  /* 0x000000ff0300720c */ /* 0x000fe40001704270 */
[----:B------:R-:W-:Y:S01]  /*2cc0*/  FFMA R60, R63, R88, R60 ;  /* 0x000000583f3c7223 */ /* 0x000fe2000000003c */
[----:B------:R-:W-:-:S04]  /*2cd0*/  P2R R105, PR, RZ, 0x4 ;  /* 0x00000004ff697803 */ /* 0x000fc80000000000 */
[----:B------:R-:W-:-:S05]  /*2ce0*/  F2FP.F16.F32.PACK_AB R60, RZ, R60 ;  /* 0x0000003cff3c723e */ /* 0x000fca00000000ff */
[----:B------:R0:W-:Y:S01]  /*2cf0*/  @P1 STG.E.U16 desc[UR36][R58.64+0x12], R60 ;  /* 0x0000123c3a001986 */ /* 0x0001e2000c101524 */
[----:B------:R-:W-:Y:S05]  /*2d00*/  @!P0 BRA `(.L_x_49) ;  /* 0x0000000000048947 */ /* 0x000fea0003800000 */
[----:B------:R0:W5:Y:S02]  /*2d10*/  LDG.E.LTC128B.U16 R104, desc[UR36][R8.64+0x20] ;  /* 0x0000202408687981 */ /* 0x000164000c1e1520 */
.L_x_49:
[----:B------:R-:W-:Y:S05]  /*2d20*/  BSYNC B1 ;  /* 0x0000000000017941 */ /* 0x000fea0003800000 */
.L_x_48:
[----:B-----5:R-:W-:Y:S01]  /*2d30*/  HADD2.F32 R21, -RZ, R104.H0_H0 ;  /* 0x20000068ff157230 */ /* 0x020fe20000004100 */
[----:B------:R-:W-:Y:S01]  /*2d40*/  ISETP.GT.AND P1, PT, R4, 0x11, PT ;  /* 0x000000110400780c */ /* 0x000fe20003f24270 */
[-C--:B0-----:R-:W-:Y:S01]  /*2d50*/  IMAD R60, R97, R98.reuse, RZ ;  /* 0x00000062613c7224 */ /* 0x081fe200078e02ff */
[----:B------:R-:W-:Y:S01]  /*2d60*/  BSSY B1, `(.L_x_50) ;  /* 0x0000021000017945 */ /* 0x000fe20003800000 */
[----:B------:R-:W-:-:S04]  /*2d70*/  IMAD.WIDE.U32 R62, R113, R98, R6 ;  /* 0x00000062713e7225 */ /* 0x000fc800078e0006 */
[----:B------:R-:W-:Y:S01]  /*2d80*/  FMUL R21, R21, R90 ;  /* 0x0000005a15157220 */ /* 0x000fe20000400000 */
[----:B------:R-:W-:-:S03]  /*2d90*/  IMAD R111, R113, R99, R60 ;  /* 0x00000063716f7224 */ /* 0x000fc600078e023c */
[----:B------:R-:W-:Y:S01]  /*2da0*/  FFMA R21, R64, R88, R21 ;  /* 0x0000005840157223 */ /* 0x000fe20000000015 */
[----:B------:R-:W-:-:S04]  /*2db0*/  IMAD.WIDE.U32 R60, R113, R98, R92 ;  /* 0x00000062713c7225 */ /* 0x000fc800078e005c */
[----:B------:R-:W-:Y:S01]  /*2dc0*/  F2FP.F16.F32.PACK_AB R21, RZ, R21 ;  /* 0x00000015ff15723e */ /* 0x000fe200000000ff */
[----:B------:R-:W-:Y:S02]  /*2dd0*/  IMAD.IADD R63, R111, 0x1, R63 ;  /* 0x000000016f3f7824 */ /* 0x000fe400078e023f */
[----:B------:R-:W-:Y:S01]  /*2de0*/  IMAD.WIDE.U32 R98, R113, R98, R102 ;  /* 0x0000006271627225 */ /* 0x000fe200078e0066 */
[----:B------:R-:W-:-:S03]  /*2df0*/  PRMT R97, R21, 0x7610, R97 ;  /* 0x0000761015617816 */ /* 0x000fc60000000061 */
[----:B------:R-:W-:Y:S02]  /*2e00*/  IMAD.IADD R21, R61, 0x1, R111 ;  /* 0x000000013d157824 */ /* 0x000fe400078e026f */
[----:B------:R0:W-:Y:S01]  /*2e10*/  @P0 STG.E.U16 desc[UR36][R94.64+0x20], R97 ;  /* 0x000020615e000986 */ /* 0x0001e2000c101524 */
[----:B------:R-:W-:Y:S02]  /*2e20*/  IMAD.IADD R111, R111, 0x1, R99 ;  /* 0x000000016f6f7824 */ /* 0x000fe400078e0263 */
[----:B0-----:R-:W-:Y:S01]  /*2e30*/  IMAD.WIDE.U32 R96, R89, R14, R62 ;  /* 0x0000000e59607225 */ /* 0x001fe200078e003e */
[----:B------:R-:W-:-:S04]  /*2e40*/  LEA R62, P0, R60, R10, 0x1 ;  /* 0x0000000a3c3e7211 */ /* 0x000fc800078008ff */
[----:B------:R-:W-:Y:S01]  /*2e50*/  LEA.HI.X R63, R60, R11, R21, 0x1, P0 ;  /* 0x0000000b3c3f7211 */ /* 0x000fe200000f0c15 */
[----:B------:R-:W-:Y:S01]  /*2e60*/  IMAD.IADD R21, R91, 0x1, R97 ;  /* 0x000000015b157824 */ /* 0x000fe200078e0261 */
[----:B------:R-:W-:-:S04]  /*2e70*/  LEA R60, P0, R96, R10, 0x1 ;  /* 0x0000000a603c7211 */ /* 0x000fc800078008ff */
[----:B------:R-:W-:Y:S02]  /*2e80*/  LEA.HI.X R61, R96, R11, R21, 0x1, P0 ;  /* 0x0000000b603d7211 */ /* 0x000fe400000f0c15 */
[----:B------:R-:W-:-:S05]  /*2e90*/  IADD3 R64, P0, R20, R98, RZ ;  /* 0x0000006214407210 */ /* 0x000fca0007f1e0ff */
[----:B------:R-:W-:Y:S01]  /*2ea0*/  IMAD.X R92, R111, 0x1, R93, P0 ;  /* 0x000000016f5c7824 */ /* 0x000fe200000e065d */
[----:B------:R-:W-:-:S05]  /*2eb0*/  IADD3 R20, P0, R6, R98, RZ ;  /* 0x0000006206147210 */ /* 0x000fca0007f1e0ff */
[----:B------:R-:W-:Y:S01]  /*2ec0*/  IMAD.X R21, R7, 0x1, R111, P0 ;  /* 0x0000000107157824 */ /* 0x000fe200000e066f */
[----:B------:R-:W-:Y:S01]  /*2ed0*/  LEA R6, P0, R64, R10, 0x1 ;  /* 0x0000000a40067211 */ /* 0x000fe200078008ff */
[----:B------:R-:W-:-:S03]  /*2ee0*/  IMAD.WIDE.U32 R20, R89, R14, R20 ;  /* 0x0000000e59147225 */ /* 0x000fc600078e0014 */
[----:B------:R-:W-:Y:S02]  /*2ef0*/  LEA.HI.X R7, R64, R11, R92, 0x1, P0 ;  /* 0x0000000b40077211 */ /* 0x000fe400000f0c5c */
[----:B------:R-:W-:Y:S01]  /*2f00*/  P2R R89, PR, RZ, 0x2 ;  /* 0x00000002ff597803 */ /* 0x000fe20000000000 */
[----:B------:R-:W-:Y:S01]  /*2f10*/  IMAD.IADD R91, R91, 0x1, R21 ;  /* 0x000000015b5b7824 */ /* 0x000fe200078e0215 */
[----:B------:R-:W-:-:S04]  /*2f20*/  LEA R10, P0, R20, R10, 0x1 ;  /* 0x0000000a140a7211 */ /* 0x000fc800078008ff */
[----:B------:R-:W-:Y:S02]  /*2f30*/  LEA.HI.X R11, R20, R11, R91, 0x1, P0 ;  /* 0x0000000b140b7211 */ /* 0x000fe400000f0c5b */
[----:B------:R-:W-:-:S13]  /*2f40*/  ISETP.GT.AND P0, PT, R3, RZ, P1 ;  /* 0x000000ff0300720c */ /* 0x000fda0000f04270 */
[----:B------:R-:W-:Y:S05]  /*2f50*/  @!P0 BRA `(.L_x_51) ;  /* 0x0000000000048947 */ /* 0x000fea0003800000 */
[----:B------:R0:W5:Y:S02]  /*2f60*/  LDG.E.LTC128B.U16 R104, desc[UR36][R8.64+0x22] ;  /* 0x0000222408687981 */ /* 0x000164000c1e1520 */
.L_x_51:
[----:B------:R-:W-:Y:S05]  /*2f70*/  BSYNC B1 ;  /* 0x0000000000017941 */ /* 0x000fea0003800000 */
.L_x_50:
[----:B-----5:R-:W-:Y:S01]  /*2f80*/  HADD2.F32 R21, -RZ, R104.H0_H0 ;  /* 0x20000068ff157230 */ /* 0x020fe20000004100 */
[----:B------:R-:W-:Y:S01]  /*2f90*/  BSSY B1, `(.L_x_52) ;  /* 0x000000a000017945 */ /* 0x000fe20003800000 */
[----:B------:R-:W-:-:S03]  /*2fa0*/  @P0 IMAD.MOV.U32 R20, RZ, RZ, R94 ;  /* 0x000000ffff140224 */ /* 0x000fc600078e005e */
[----:B------:R-:W-:Y:S01]  /*2fb0*/  FMUL R14, R21, R90 ;  /* 0x0000005a150e7220 */ /* 0x000fe20000400000 */
[----:B------:R-:W-:-:S03]  /*2fc0*/  @P0 IMAD.MOV.U32 R21, RZ, RZ, R95 ;  /* 0x000000ffff150224 */ /* 0x000fc600078e005f */
[----:B------:R-:W-:-:S05]  /*2fd0*/  FFMA R14, R65, R88, R14 ;  /* 0x00000058410e7223 */ /* 0x000fca000000000e */
[----:B------:R-:W-:-:S05]  /*2fe0*/  F2FP.F16.F32.PACK_AB R14, RZ, R14 ;  /* 0x0000000eff0e723e */ /* 0x000fca00000000ff */
[----:B------:R0:W-:Y:S01]  /*2ff0*/  @P0 STG.E.U16 desc[UR36][R20.64+0x22], R14 ;  /* 0x0000220e14000986 */ /* 0x0001e2000c101524 */
[----:B------:R-:W-:-:S13]  /*3000*/  ISETP.GT.AND P0, PT, R3, 0x8, P2 ;  /* 0x000000080300780c */ /* 0x000fda0001704270 */
[----:B0-----:R-:W-:Y:S05]  /*3010*/  @!P0 BRA `(.L_x_53) ;  /* 0x0000000000048947 */ /* 0x001fea0003800000 */
[----:B------:R0:W5:Y:S02]  /*3020*/  LDG.E.LTC128B.U16 R104, desc[UR36][R56.64+0x20] ;  /* 0x0000202438687981 */ /* 0x000164000c1e1520 */
.L_x_53:
[----:B------:R-:W-:Y:S05]  /*3030*/  BSYNC B1 ;  /* 0x0000000000017941 */ /* 0x000fea0003800000 */
.L_x_52:
[----:B-----5:R-:W-:Y:S01]  /*3040*/  HADD2.F32 R21, -RZ, R104.H0_H0 ;  /* 0x20000068ff157230 */ /* 0x020fe20000004100 */
[----:B------:R-:W-:Y:S04]  /*3050*/  BSSY B1, `(.L_x_54) ;  /* 0x0000008000017945 */ /* 0x000fe80003800000 */
[----:B------:R-:W-:-:S04]  /*3060*/  FMUL R21, R21, R90 ;  /* 0x0000005a15157220 */ /* 0x000fc80000400000 */
[----:B------:R-:W-:-:S05]  /*3070*/  FFMA R21, R66, R88, R21 ;  /* 0x0000005842157223 */ /* 0x000fca0000000015 */
[----:B------:R-:W-:-:S05]  /*3080*/  F2FP.F16.F32.PACK_AB R21, RZ, R21 ;  /* 0x00000015ff15723e */ /* 0x000fca00000000ff */
[----:B------:R0:W-:Y:S01]  /*3090*/  @P0 STG.E.U16 desc[UR36][R58.64+0x20], R21 ;  /* 0x000020153a000986 */ /* 0x0001e2000c101524 */
[----:B------:R-:W-:-:S13]  /*30a0*/  ISETP.GT.AND P0, PT, R3, 0x8, P1 ;  /* 0x000000080300780c */ /* 0x000fda0000f04270 */
[----:B0-----:R-:W-:Y:S05]  /*30b0*/  @!P0 BRA `(.L_x_55) ;  /* 0x0000000000048947 */ /* 0x001fea0003800000 */
[----:B------:R0:W5:Y:S02]  /*30c0*/  LDG.E.LTC128B.U16 R104, desc[UR36][R56.64+0x22] ;  /* 0x0000222438687981 */ /* 0x000164000c1e1520 */
.L_x_55:
[----:B------:R-:W-:Y:S05]  /*30d0*/  BSYNC B1 ;  /* 0x0000000000017941 */ /* 0x000fea0003800000 */
.L_x_54:
[----:B-----5:R-:W-:Y:S01]  /*30e0*/  HADD2.F32 R21, -RZ, R104.H0_H0 ;  /* 0x20000068ff157230 */ /* 0x020fe20000004100 */
[----:B------:R-:W-:Y:S01]  /*30f0*/  ISETP.GT.AND P2, PT, R4, 0x18, PT ;  /* 0x000000180400780c */ /* 0x000fe20003f44270 */
[----:B------:R-:W-:Y:S03]  /*3100*/  BSSY B1, `(.L_x_56) ;  /* 0x0000009000017945 */ /* 0x000fe60003800000 */
[----:B------:R-:W-:Y:S01]  /*3110*/  FMUL R14, R21, R90 ;  /* 0x0000005a150e7220 */ /* 0x000fe20000400000 */
[----:B------:R-:W-:-:S03]  /*3120*/  P2R R91, PR, RZ, 0x4 ;  /* 0x00000004ff5b7803 */ /* 0x000fc60000000000 */
[----:B------:R-:W-:-:S05]  /*3130*/  FFMA R14, R67, R88, R14 ;  /* 0x00000058430e7223 */ /* 0x000fca000000000e */
[----:B------:R-:W-:-:S05]  /*3140*/  F2FP.F16.F32.PACK_AB R14, RZ, R14 ;  /* 0x0000000eff0e723e */ /* 0x000fca00000000ff */
[----:B------:R0:W-:Y:S01]  /*3150*/  @P0 STG.E.U16 desc[UR36][R58.64+0x22], R14 ;  /* 0x0000220e3a000986 */ /* 0x0001e2000c101524 */
[----:B------:R-:W-:-:S13]  /*3160*/  ISETP.GT.AND P0, PT, R3, RZ, P2 ;  /* 0x000000ff0300720c */ /* 0x000fda0001704270 */
[----:B0-----:R-:W-:Y:S05]  /*3170*/  @!P0 BRA `(.L_x_57) ;  /* 0x0000000000048947 */ /* 0x001fea0003800000 */
[----:B------:R0:W5:Y:S02]  /*3180*/  LDG.E.LTC128B.U16 R104, desc[UR36][R8.64+0x30] ;  /* 0x0000302408687981 */ /* 0x000164000c1e1520 */
.L_x_57:
[----:B------:R-:W-:Y:S05]  /*3190*/  BSYNC B1 ;  /* 0x0000000000017941 */ /* 0x000fea0003800000 */
.L_x_56:
[----:B-----5:R-:W-:Y:S01]  /*31a0*/  HADD2.F32 R21, -RZ, R104.H0_H0 ;  /* 0x20000068ff157230 */ /* 0x020fe20000004100 */
[----:B------:R-:W-:Y:S01]  /*31b0*/  ISETP.GT.AND P1, PT, R4, 0x19, PT ;  /* 0x000000190400780c */ /* 0x000fe20003f24270 */
[----:B------:R-:W-:Y:S01]  /*31c0*/  @P0 IMAD.MOV.U32 R20, RZ, RZ, R94 ;  /* 0x000000ffff140224 */ /* 0x000fe200078e005e */
[----:B------:R-:W-:Y:S02]  /*31d0*/  BSSY B1, `(.L_x_58) ;  /* 0x000000b000017945 */ /* 0x000fe40003800000 */
[----:B------:R-:W-:-:S04]  /*31e0*/  FMUL R21, R21, R90 ;  /* 0x0000005a15157220 */ /* 0x000fc80000400000 */
[----:B------:R-:W-:Y:S01]  /*31f0*/  FFMA R21, R68, R88, R21 ;  /* 0x0000005844157223 */ /* 0x000fe20000000015 */
[----:B------:R-:W-:-:S04]  /*3200*/  P2R R68, PR, RZ, 0x2 ;  /* 0x00000002ff447803 */ /* 0x000fc80000000000 */
[----:B------:R-:W-:-:S04]  /*3210*/  F2FP.F16.F32.PACK_AB R21, RZ, R21 ;  /* 0x00000015ff15723e */ /* 0x000fc800000000ff */
[----:B------:R-:W-:Y:S01]  /*3220*/  PRMT R14, R21, 0x7610, R14 ;  /* 0x00007610150e7816 */ /* 0x000fe2000000000e */
[----:B------:R-:W-:-:S05]  /*3230*/  @P0 IMAD.MOV.U32 R21, RZ, RZ, R95 ;  /* 0x000000ffff150224 */ /* 0x000fca00078e005f */
[----:B------:R0:W-:Y:S01]  /*3240*/  @P0 STG.E.U16 desc[UR36][R20.64+0x30], R14 ;  /* 0x0000300e14000986 */ /* 0x0001e2000c101524 */
[----:B------:R-:W-:-:S13]  /*3250*/  ISETP.GT.AND P0, PT, R3, RZ, P1 ;  /* 0x000000ff0300720c */ /* 0x000fda0000f04270 */
[----:B0-----:R-:W-:Y:S05]  /*3260*/  @!P0 BRA `(.L_x_59) ;  /* 0x0000000000048947 */ /* 0x001fea0003800000 */
[----:B------:R0:W5:Y:S02]  /*3270*/  LDG.E.LTC128B.U16 R104, desc[UR36][R8.64+0x32] ;  /* 0x0000322408687981 */ /* 0x000164000c1e1520 */
.L_x_59:
[----:B------:R-:W-:Y:S05]  /*3280*/  BSYNC B1 ;  /* 0x0000000000017941 */ /* 0x000fea0003800000 */
.L_x_58:
        /* <DEDUP_REMOVED lines=11> */
.L_x_61:
[----:B------:R-:W-:Y:S05]  /*3340*/  BSYNC B1 ;  /* 0x0000000000017941 */ /* 0x000fea0003800000 */
.L_x_60:
        /* <DEDUP_REMOVED lines=9> */
.L_x_63:
[----:B------:R-:W-:Y:S05]  /*33e0*/  BSYNC B1 ;  /* 0x0000000000017941 */ /* 0x000fea0003800000 */
.L_x_62:
        /* <DEDUP_REMOVED lines=11> */
.L_x_65:
[----:B------:R-:W-:Y:S05]  /*34a0*/  BSYNC B1 ;  /* 0x0000000000017941 */ /* 0x000fea0003800000 */
.L_x_64:
[----:B-----5:R-:W-:Y:S01]  /*34b0*/  HADD2.F32 R21, -RZ, R104.H0_H0 ;  /* 0x20000068ff157230 */ /* 0x020fe20000004100 */
[----:B------:R-:W-:Y:S01]  /*34c0*/  ISETP.GT.AND P1, PT, R4, 0x21, PT ;  /* 0x000000210400780c */ /* 0x000fe20003f24270 */
[----:B------:R-:W-:Y:S01]  /*34d0*/  @P0 IMAD.MOV.U32 R20, RZ, RZ, R94 ;  /* 0x000000ffff140224 */ /* 0x000fe200078e005e */
[----:B------:R-:W-:Y:S02]  /*34e0*/  BSSY B1, `(.L_x_66) ;  /* 0x000000b000017945 */ /* 0x000fe40003800000 */
[----:B------:R-:W-:Y:S01]  /*34f0*/  FMUL R21, R21, R90 ;  /* 0x0000005a15157220 */ /* 0x000fe20000400000 */
[----:B------:R-:W-:-:S03]  /*3500*/  P2R R70, PR, RZ, 0x2 ;  /* 0x00000002ff467803 */ /* 0x000fc60000000000 */
[----:B------:R-:W-:-:S05]  /*3510*/  FFMA R21, R72, R88, R21 ;  /* 0x0000005848157223 */ /* 0x000fca0000000015 */
[----:B------:R-:W-:-:S04]  /*3520*/  F2FP.F16.F32.PACK_AB R21, RZ, R21 ;  /* 0x00000015ff15723e */ /* 0x000fc800000000ff */
[----:B------:R-:W-:Y:S01]  /*3530*/  PRMT R14, R21, 0x7610, R14 ;  /* 0x00007610150e7816 */ /* 0x000fe2000000000e */
[----:B------:R-:W-:-:S05]  /*3540*/  @P0 IMAD.MOV.U32 R21, RZ, RZ, R95 ;  /* 0x000000ffff150224 */ /* 0x000fca00078e005f */
[----:B------:R0:W-:Y:S01]  /*3550*/  @P0 STG.E.U16 desc[UR36][R20.64+0x40], R14 ;  /* 0x0000400e14000986 */ /* 0x0001e2000c101524 */
[----:B------:R-:W-:-:S13]  /*3560*/  ISETP.GT.AND P0, PT, R3, RZ, P1 ;  /* 0x000000ff0300720c */ /* 0x000fda0000f04270 */
[----:B0-----:R-:W-:Y:S05]  /*3570*/  @!P0 BRA `(.L_x_67) ;  /* 0x0000000000048947 */ /* 0x001fea0003800000 */
[----:B------:R0:W5:Y:S02]  /*3580*/  LDG.E.LTC128B.U16 R104, desc[UR36][R8.64+0x42] ;  /* 0x0000422408687981 */ /* 0x000164000c1e1520 */
.L_x_67:
[----:B------:R-:W-:Y:S05]  /*3590*/  BSYNC B1 ;  /* 0x0000000000017941 */ /* 0x000fea0003800000 */
.L_x_66:
        /* <DEDUP_REMOVED lines=11> */
.L_x_69:
[----:B------:R-:W-:Y:S05]  /*3650*/  BSYNC B1 ;  /* 0x0000000000017941 */ /* 0x000fea0003800000 */
.L_x_68:
        /* <DEDUP_REMOVED lines=9> */
.L_x_71:
[----:B------:R-:W-:Y:S05]  /*36f0*/  BSYNC B1 ;  /* 0x0000000000017941 */ /* 0x000fea0003800000 */
.L_x_70:
        /* <DEDUP_REMOVED lines=11> */
.L_x_73:
[----:B------:R-:W-:Y:S05]  /*37b0*/  BSYNC B1 ;  /* 0x0000000000017941 */ /* 0x000fea0003800000 */
.L_x_72:
[----:B-----5:R-:W-:Y:S01]  /*37c0*/  HADD2.F32 R21, -RZ, R104.H0_H0 ;  /* 0x20000068ff157230 */ /* 0x020fe20000004100 */
[----:B------:R-:W-:Y:S01]  /*37d0*/  ISETP.GT.AND P5, PT, R4, 0x29, PT ;  /* 0x000000290400780c */ /* 0x000fe20003fa4270 */
[----:B------:R-:W-:Y:S01]  /*37e0*/  @P0 IMAD.MOV.U32 R20, RZ, RZ, R94 ;  /* 0x000000ffff140224 */ /* 0x000fe200078e005e */
[----:B------:R-:W-:Y:S02]  /*37f0*/  BSSY B1, `(.L_x_74) ;  /* 0x000000b000017945 */ /* 0x000fe40003800000 */
[----:B------:R-:W-:-:S04]  /*3800*/  FMUL R21, R21, R90 ;  /* 0x0000005a15157220 */ /* 0x000fc80000400000 */
[----:B------:R-:W-:-:S05]  /*3810*/  FFMA R21, R76, R88, R21 ;  /* 0x000000584c157223 */ /* 0x000fca0000000015 */
[----:B------:R-:W-:-:S04]  /*3820*/  F2FP.F16.F32.PACK_AB R21, RZ, R21 ;  /* 0x00000015ff15723e */ /* 0x000fc800000000ff */
[----:B------:R-:W-:Y:S01]  /*3830*/  PRMT R14, R21, 0x7610, R14 ;  /* 0x00007610150e7816 */ /* 0x000fe2000000000e */
[----:B------:R-:W-:-:S05]  /*3840*/  @P0 IMAD.MOV.U32 R21, RZ, RZ, R95 ;  /* 0x000000ffff150224 */ /* 0x000fca00078e005f */
[----:B------:R1:W-:Y:S01]  /*3850*/  @P0 STG.E.U16 desc[UR36][R20.64+0x50], R14 ;  /* 0x0000500e14000986 */ /* 0x0003e2000c101524 */
[----:B------:R-:W-:Y:S02]  /*3860*/  ISETP.GT.AND P0, PT, R3, RZ, P5 ;  /* 0x000000ff0300720c */ /* 0x000fe40002f04270 */
[----:B-1----:R-:W-:-:S11]  /*3870*/  P2R R14, PR, RZ, 0x20 ;  /* 0x00000020ff0e7803 */ /* 0x002fd60000000000 */
[----:B------:R-:W-:Y:S05]  /*3880*/  @!P0 BRA `(.L_x_75) ;  /* 0x0000000000048947 */ /* 0x000fea0003800000 */
[----:B------:R1:W5:Y:S02]  /*3890*/  LDG.E.LTC128B.U16 R104, desc[UR36][R8.64+0x52] ;  /* 0x0000522408687981 */ /* 0x000364000c1e1520 */
.L_x_75:
[----:B------:R-:W-:Y:S05]  /*38a0*/  BSYNC B1 ;  /* 0x0000000000017941 */ /* 0x000fea0003800000 */
.L_x_74:
        /* <DEDUP_REMOVED lines=11> */
.L_x_77:
[----:B------:R-:W-:Y:S05]  /*3960*/  BSYNC B1 ;  /* 0x0000000000017941 */ /* 0x000fea0003800000 */
.L_x_76:
        /* <DEDUP_REMOVED lines=9> */
.L_x_79:
[----:B------:R-:W-:Y:S05]  /*3a00*/  BSYNC B1 ;  /* 0x0000000000017941 */ /* 0x000fea0003800000 */
.L_x_78:
[----:B-----5:R-:W-:Y:S01]  /*3a10*/  HADD2.F32 R21, -RZ, R104.H0_H0 ;  /* 0x20000068ff157230 */ /* 0x020fe20000004100 */
[----:B------:R-:W-:Y:S01]  /*3a20*/  ISETP.GT.AND P3, PT, R4, 0x30, PT ;  /* 0x000000300400780c */ /* 0x000fe20003f64270 */
[----:B------:R-:W-:Y:S03]  /*3a30*/  BSSY B1, `(.L_x_80) ;  /* 0x0000008000017945 */ /* 0x000fe60003800000 */
[----:B------:R-:W-:-:S04]  /*3a40*/  FMUL R14, R21, R90 ;  /* 0x0000005a150e7220 */ /* 0x000fc80000400000 */
[----:B------:R-:W-:-:S05]  /*3a50*/  FFMA R14, R79, R88, R14 ;  /* 0x000000584f0e7223 */ /* 0x000fca000000000e */
[----:B------:R-:W-:-:S05]  /*3a60*/  F2FP.F16.F32.PACK_AB R14, RZ, R14 ;  /* 0x0000000eff0e723e */ /* 0x000fca00000000ff */
[----:B------:R0:W-:Y:S01]  /*3a70*/  @P0 STG.E.U16 desc[UR36][R58.64+0x52], R14 ;  /* 0x0000520e3a000986 */ /* 0x0001e2000c101524 */
[----:B------:R-:W-:-:S13]  /*3a80*/  ISETP.GT.AND P0, PT, R3, RZ, P3 ;  /* 0x000000ff0300720c */ /* 0x000fda0001f04270 */
[----:B0-----:R-:W-:Y:S05]  /*3a90*/  @!P0 BRA `(.L_x_81) ;  /* 0x0000000000048947 */ /* 0x001fea0003800000 */
[----:B------:R0:W5:Y:S02]  /*3aa0*/  LDG.E.LTC128B.U16 R104, desc[UR36][R8.64+0x60] ;  /* 0x0000602408687981 */ /* 0x000164000c1e1520 */
.L_x_81:
[----:B------:R-:W-:Y:S05]  /*3ab0*/  BSYNC B1 ;  /* 0x0000000000017941 */ /* 0x000fea0003800000 */
.L_x_80:
        /* <DEDUP_REMOVED lines=13> */
.L_x_83:
[----:B------:R-:W-:Y:S05]  /*3b90*/  BSYNC B1 ;  /* 0x0000000000017941 */ /* 0x000fea0003800000 */
.L_x_82:
        /* <DEDUP_REMOVED lines=11> */
.L_x_85:
[----:B------:R-:W-:Y:S05]  /*3c50*/  BSYNC B1 ;  /* 0x0000000000017941 */ /* 0x000fea0003800000 */
.L_x_84:
        /* <DEDUP_REMOVED lines=9> */
.L_x_87:
[----:B------:R-:W-:Y:S05]  /*3cf0*/  BSYNC B1 ;  /* 0x0000000000017941 */ /* 0x000fea0003800000 */
.L_x_86:
        /* <DEDUP_REMOVED lines=10> */
.L_x_89:
[----:B------:R-:W-:Y:S05]  /*3da0*/  BSYNC B1 ;  /* 0x0000000000017941 */ /* 0x000fea0003800000 */
.L_x_88:
[----:B-----5:R-:W-:Y:S01]  /*3db0*/  HADD2.F32 R21, -RZ, R104.H0_H0 ;  /* 0x20000068ff157230 */ /* 0x020fe20000004100 */
[----:B------:R-:W-:Y:S01]  /*3dc0*/  BSSY B1, `(.L_x_90) ;  /* 0x0000011000017945 */ /* 0x000fe20003800000 */
[----:B------:R-:W-:Y:S02]  /*3dd0*/  @P0 IMAD.MOV.U32 R66, RZ, RZ, R94 ;  /* 0x000000ffff420224 */ /* 0x000fe400078e005e */
[----:B------:R-:W-:Y:S02]  /*3de0*/  @P0 IMAD.MOV.U32 R67, RZ, RZ, R95 ;  /* 0x000000ffff430224 */ /* 0x000fe400078e005f */
[----:B------:R-:W-:-:S04]  /*3df0*/  FMUL R21, R21, R90 ;  /* 0x0000005a15157220 */ /* 0x000fc80000400000 */
[----:B------:R-:W-:-:S05]  /*3e00*/  FFMA R21, R84, R88, R21 ;  /* 0x0000005854157223 */ /* 0x000fca0000000015 */
[----:B------:R-:W-:-:S05]  /*3e10*/  F2FP.F16.F32.PACK_AB R21, RZ, R21 ;  /* 0x00000015ff15723e */ /* 0x000fca00000000ff */
[----:B------:R1:W-:Y:S01]  /*3e20*/  @P0 STG.E.U16 desc[UR36][R66.64+0x70], R21 ;  /* 0x0000701542000986 */ /* 0x0003e2000c101524 */
[----:B------:R-:W-:-:S05]  /*3e30*/  IADD3 R20, P0, R5, R100, RZ ;  /* 0x0000006405147210 */ /* 0x000fca0007f1e0ff */
[----:B-1----:R-:W-:Y:S01]  /*3e40*/  IMAD.X R21, R15, 0x1, R101, P0 ;  /* 0x000000010f157824 */ /* 0x002fe200000e0665 */
[----:B------:R-:W-:-:S05]  /*3e50*/  IADD3 R64, P0, R5, R100, RZ ;  /* 0x0000006405407210 */ /* 0x000fca0007f1e0ff */
[----:B------:R-:W-:Y:S01]  /*3e60*/  IMAD.X R65, R15, 0x1, R101, P0 ;  /* 0x000000010f417824 */ /* 0x000fe200000e0665 */
[----:B------:R-:W-:-:S05]  /*3e70*/  IADD3 R14, P0, R5, R94, RZ ;  /* 0x0000005e050e7210 */ /* 0x000fca0007f1e0ff */
[----:B------:R-:W-:Y:S01]  /*3e80*/  IMAD.X R15, R15, 0x1, R95, P0 ;  /* 0x000000010f0f7824 */ /* 0x000fe200000e065f */
[----:B------:R-:W-:-:S04]  /*3e90*/  ISETP.GT.AND P0, PT, R4, 0x39, PT ;  /* 0x000000390400780c */ /* 0x000fc80003f04270 */
[----:B------:R-:W-:-:S13]  /*3ea0*/  ISETP.GT.AND P4, PT, R3, RZ, P0 ;  /* 0x000000ff0300720c */ /* 0x000fda0000784270 */
[----:B------:R-:W-:Y:S05]  /*3eb0*/  @!P4 BRA `(.L_x_91) ;  /* 0x000000000004c947 */ /* 0x000fea0003800000 */
[----:B------:R1:W5:Y:S02]  /*3ec0*/  LDG.E.LTC128B.U16 R104, desc[UR36][R8.64+0x72] ;  /* 0x0000722408687981 */ /* 0x000364000c1e1520 */
.L_x_91:
[----:B------:R-:W-:Y:S05]  /*3ed0*/  BSYNC B1 ;  /* 0x0000000000017941 */ /* 0x000fea0003800000 */
.L_x_90:
        /* <DEDUP_REMOVED lines=9> */
.L_x_93:
[----:B------:R-:W-:Y:S05]  /*3f70*/  BSYNC B1 ;  /* 0x0000000000017941 */ /* 0x000fea0003800000 */
.L_x_92:
        /* <DEDUP_REMOVED lines=9> */
.L_x_95:
[----:B------:R-:W-:Y:S05]  /*4010*/  BSYNC B1 ;  /* 0x0000000000017941 */ /* 0x000fea0003800000 */
.L_x_94:
[----:B-----5:R-:W-:-:S05]  /*4020*/  HADD2.F32 R5, -RZ, R104.H0_H0 ;  /* 0x20000068ff057230 */ /* 0x020fca0000004100 */
[----:B------:R-:W-:-:S04]  /*4030*/  FMUL R4, R5, R90 ;  /* 0x0000005a05047220 */ /* 0x000fc80000400000 */
[----:B------:R-:W-:-:S05]  /*4040*/  FFMA R4, R87, R88, R4 ;  /* 0x0000005857047223 */ /* 0x000fca0000000004 */
[----:B------:R-:W-:-:S05]  /*4050*/  F2FP.F16.F32.PACK_AB R4, RZ, R4 ;  /* 0x00000004ff04723e */ /* 0x000fca00000000ff */
[----:B------:R0:W-:Y:S01]  /*4060*/  @P4 STG.E.U16 desc[UR36][R58.64+0x72], R4 ;  /* 0x000072043a004986 */ /* 0x0001e2000c101524 */
[----:B------:R-:W-:-:S13]  /*4070*/  ISETP.GT.AND P4, PT, R3, 0x80, P6 ;  /* 0x000000800300780c */ /* 0x000fda0003784270 */
[----:B------:R-:W2:Y:S01]  /*4080*/  @P4 LDG.E.LTC128B.U16 R104, desc[UR36][R62.64] ;  /* 0x000000243e684981 */ /* 0x000ea2000c1e1520 */
[----:B------:R-:W-:Y:S01]  /*4090*/  BSSY B1, `(.L_x_96) ;  /* 0x000000a000017945 */ /* 0x000fe20003800000 */
[----:B--2---:R-:W-:-:S05]  /*40a0*/  HADD2.F32 R5, -RZ, R104.H0_H0 ;  /* 0x20000068ff057230 */ /* 0x004fca0000004100 */
[----:B------:R-:W-:-:S04]  /*40b0*/  FMUL R5, R5, R90 ;  /* 0x0000005a05057220 */ /* 0x000fc80000400000 */
[----:B------:R-:W-:-:S05]  /*40c0*/  FFMA R5, R24, R88, R5 ;  /* 0x0000005818057223 */ /* 0x000fca0000000005 */
[----:B------:R-:W-:-:S05]  /*40d0*/  F2FP.F16.F32.PACK_AB R5, RZ, R5 ;  /* 0x00000005ff05723e */ /* 0x000fca00000000ff */
[----:B------:R0:W-:Y:S01]  /*40e0*/  @P4 STG.E.U16 desc[UR36][R14.64], R5 ;  /* 0x000000050e004986 */ /* 0x0001e2000c101524 */
[----:B------:R-:W-:-:S04]  /*40f0*/  ISETP.NE.AND P4, PT, R107, RZ, PT ;  /* 0x000000ff6b00720c */ /* 0x000fc80003f85270 */
[----:B------:R-:W-:-:S13]  /*4100*/  ISETP.GT.AND P4, PT, R3, 0x80, P4 ;  /* 0x000000800300780c */ /* 0x000fda0002784270 */
[----:B0-----:R-:W-:Y:S05]  /*4110*/  @!P4 BRA `(.L_x_97) ;  /* 0x000000000004c947 */ /* 0x001fea0003800000 */
[----:B------:R0:W5:Y:S02]  /*4120*/  LDG.E.LTC128B.U16 R104, desc[UR36][R60.64+0x2] ;  /* 0x000002243c687981 */ /* 0x000164000c1e1520 */
.L_x_97:
[----:B------:R-:W-:Y:S05]  /*4130*/  BSYNC B1 ;  /* 0x0000000000017941 */ /* 0x000fea0003800000 */
.L_x_96:
[----:B-----5:R-:W-:Y:S01]  /*4140*/  HADD2.F32 R5, -RZ, R104.H0_H0 ;  /* 0x20000068ff057230 */ /* 0x020fe20000004100 */
[----:B------:R-:W-:Y:S01]  /*4150*/  ISETP.GT.AND P6, PT, R3, 0x88, P6 ;  /* 0x000000880300780c */ /* 0x000fe200037c4270 */
[----:B------:R-:W-:Y:S03]  /*4160*/  BSSY B1, `(.L_x_98) ;  /* 0x000000a000017945 */ /* 0x000fe60003800000 */
[----:B------:R-:W-:Y:S01]  /*4170*/  FMUL R4, R5, R90 ;  /* 0x0000005a05047220 */ /* 0x000fe20000400000 */
[----:B------:R-:W-:-:S03]  /*4180*/  @P4 IMAD.MOV.U32 R5, RZ, RZ, R15 ;  /* 0x000000ffff054224 */ /* 0x000fc600078e000f */
[----:B------:R-:W-:-:S05]  /*4190*/  FFMA R4, R25, R88, R4 ;  /* 0x0000005819047223 */ /* 0x000fca0000000004 */
[----:B------:R-:W-:-:S04]  /*41a0*/  F2FP.F16.F32.PACK_AB R4, RZ, R4 ;  /* 0x00000004ff04723e */ /* 0x000fc800000000ff */
[----:B-1-34-:R-:W-:Y:S01]  /*41b0*/  PRMT R8, R4, 0x7610, R8 ;  /* 0x0000761004087816 */ /* 0x01afe20000000008 */
[----:B------:R-:W-:-:S05]  /*41c0*/  @P4 IMAD.MOV.U32 R4, RZ, RZ, R14 ;  /* 0x000000ffff044224 */ /* 0x000fca00078e000e */
[----:B------:R1:W-:Y:S01]  /*41d0*/  @P4 STG.E.U16 desc[UR36][R4.64+0x2], R8 ;  /* 0x0000020804004986 */ /* 0x0003e2000c101524 */
[----:B------:R-:W-:Y:S05]  /*41e0*/  @!P6 BRA `(.L_x_99) ;  /* 0x000000000004e947 */ /* 0x000fea0003800000 */
[----:B------:R2:W5:Y:S02]  /*41f0*/  LDG.E.LTC128B.U16 R104, desc[UR36][R6.64] ;  /* 0x0000002406687981 */ /* 0x000564000c1e1520 */
.L_x_99:
[----:B------:R-:W-:Y:S05]  /*4200*/  BSYNC B1 ;  /* 0x0000000000017941 */ /* 0x000fea0003800000 */
.L_x_98:
[----:B-1---5:R-:W-:Y:S01]  /*4210*/  HADD2.F32 R5, -RZ, R104.H0_H0 ;  /* 0x20000068ff057230 */ /* 0x022fe20000004100 */
[----:B------:R-:W-:Y:S01]  /*4220*/  ISETP.NE.AND P4, PT, R107, RZ, PT ;  /* 0x000000ff6b00720c */ /* 0x000fe20003f85270 */
[----:B------:R-:W-:Y:S03]  /*4230*/  BSSY B1, `(.L_x_100) ;  /* 0x0000008000017945 */ /* 0x000fe60003800000 */
[----:B------:R-:W-:Y:S01]  /*4240*/  FMUL R5, R5, R90 ;  /* 0x0000005a05057220 */ /* 0x000fe20000400000 */
[----:B------:R-:W-:-:S03]  /*4250*/  ISETP.GT.AND P4, PT, R3, 0x88, P4 ;  /* 0x000000880300780c */ /* 0x000fc60002784270 */
[----:B------:R-:W-:-:S05]  /*4260*/  FFMA R5, R26, R88, R5 ;  /* 0x000000581a057223 */ /* 0x000fca0000000005 */
[----:B------:R-:W-:-:S05]  /*4270*/  F2FP.F16.F32.PACK_AB R5, RZ, R5 ;  /* 0x00000005ff05723e */ /* 0x000fca00000000ff */
[----:B------:R1:W-:Y:S01]  /*4280*/  @P6 STG.E.U16 desc[UR36][R20.64], R5 ;  /* 0x0000000514006986 */ /* 0x0003e2000c101524 */
[----:B------:R-:W-:Y:S05]  /*4290*/  @!P4 BRA `(.L_x_101) ;  /* 0x000000000004c947 */ /* 0x000fea0003800000 */
[----:B------:R3:W5:Y:S02]  /*42a0*/  LDG.E.LTC128B.U16 R104, desc[UR36][R10.64+0x2] ;  /* 0x000002240a687981 */ /* 0x000764000c1e1520 */
.L_x_101:
[----:B------:R-:W-:Y:S05]  /*42b0*/  BSYNC B1 ;  /* 0x0000000000017941 */ /* 0x000fea0003800000 */
.L_x_100:
[----:B-1---5:R-:W-:Y:S01]  /*42c0*/  HADD2.F32 R5, -RZ, R104.H0_H0 ;  /* 0x20000068ff057230 */ /* 0x022fe20000004100 */
[----:B------:R-:W-:Y:S01]  /*42d0*/  ISETP.NE.AND P6, PT, R108, RZ, PT ;  /* 0x000000ff6c00720c */ /* 0x000fe20003fc5270 */
[----:B------:R-:W-:Y:S03]  /*42e0*/  BSSY B1, `(.L_x_102) ;  /* 0x0000008000017945 */ /* 0x000fe60003800000 */
[----:B------:R-:W-:-:S04]  /*42f0*/  FMUL R4, R5, R90 ;  /* 0x0000005a05047220 */ /* 0x000fc80000400000 */
[----:B------:R-:W-:-:S05]  /*4300*/  FFMA R4, R27, R88, R4 ;  /* 0x000000581b047223 */ /* 0x000fca0000000004 */
[----:B------:R-:W-:-:S05]  /*4310*/  F2FP.F16.F32.PACK_AB R4, RZ, R4 ;  /* 0x00000004ff04723e */ /* 0x000fca00000000ff */
[----:B------:R1:W-:Y:S01]  /*4320*/  @P4 STG.E.U16 desc[UR36][R64.64+0x2], R4 ;  /* 0x0000020440004986 */ /* 0x0003e2000c101524 */
[----:B------:R-:W-:-:S13]  /*4330*/  ISETP.GT.AND P4, PT, R3, 0x80, P6 ;  /* 0x000000800300780c */ /* 0x000fda0003784270 */
[----:B-1----:R-:W-:Y:S05]  /*4340*/  @!P4 BRA `(.L_x_103) ;  /* 0x000000000004c947 */ /* 0x002fea0003800000 */
[----:B------:R1:W5:Y:S02]  /*4350*/  LDG.E.LTC128B.U16 R104, desc[UR36][R60.64+0x10] ;  /* 0x000010243c687981 */ /* 0x000364000c1e1520 */
.L_x_103:
[----:B------:R-:W-:Y:S05]  /*4360*/  BSYNC B1 ;  /* 0x0000000000017941 */ /* 0x000fea0003800000 */
.L_x_102:
[----:B-----5:R-:W-:Y:S01]  /*4370*/  HADD2.F32 R5, -RZ, R104.H0_H0 ;  /* 0x20000068ff057230 */ /* 0x020fe20000004100 */
[----:B------:R-:W-:Y:S01]  /*4380*/  ISETP.NE.AND P6, PT, R109, RZ, PT ;  /* 0x000000ff6d00720c */ /* 0x000fe20003fc5270 */
[----:B------:R-:W-:Y:S01]  /*4390*/  @P4 IMAD.MOV.U32 R4, RZ, RZ, R14 ;  /* 0x000000ffff044224 */ /* 0x000fe200078e000e */
[----:B------:R-:W-:Y:S02]  /*43a0*/  BSSY B1, `(.L_x_104) ;  /* 0x000000a000017945 */ /* 0x000fe40003800000 */
[----:B------:R-:W-:-:S04]  /*43b0*/  FMUL R5, R5, R90 ;  /* 0x0000005a05057220 */ /* 0x000fc80000400000 */
[----:B------:R-:W-:-:S05]  /*43c0*/  FFMA R5, R28, R88, R5 ;  /* 0x000000581c057223 */ /* 0x000fca0000000005 */
[----:B------:R-:W-:-:S04]  /*43d0*/  F2FP.F16.F32.PACK_AB R5, RZ, R5 ;  /* 0x00000005ff05723e */ /* 0x000fc800000000ff */
[----:B--2---:R-:W-:Y:S01]  /*43e0*/  PRMT R6, R5, 0x7610, R6 ;  /* 0x0000761005067816 */ /* 0x004fe20000000006 */
[----:B------:R-:W-:-:S05]  /*43f0*/  @P4 IMAD.MOV.U32 R5, RZ, RZ, R15 ;  /* 0x000000ffff054224 */ /* 0x000fca00078e000f */
[----:B------:R2:W-:Y:S01]  /*4400*/  @P4 STG.E.U16 desc[UR36][R4.64+0x10], R6 ;  /* 0x0000100604004986 */ /* 0x0005e2000c101524 */
[----:B------:R-:W-:-:S13]  /*4410*/  ISETP.GT.AND P4, PT, R3, 0x80, P6 ;  /* 0x000000800300780c */ /* 0x000fda0003784270 */
[----:B--2---:R-:W-:Y:S05]  /*4420*/  @!P4 BRA `(.L_x_105) ;  /* 0x000000000004c947 */ /* 0x004fea0003800000 */
[----:B------:R2:W5:Y:S02]  /*4430*/  LDG.E.LTC128B.U16 R104, desc[UR36][R60.64+0x12] ;  /* 0x000012243c687981 */ /* 0x000564000c1e1520 */
.L_x_105:
[----:B------:R-:W-:Y:S05]  /*4440*/  BSYNC B1 ;  /* 0x0000000000017941 */ /* 0x000fea0003800000 */
.L_x_104:
[----:B-----5:R-:W-:Y:S01]  /*4450*/  HADD2.F32 R5, -RZ, R104.H0_H0 ;  /* 0x20000068ff057230 */ /* 0x020fe20000004100 */
[----:B------:R-:W-:Y:S04]  /*4460*/  BSSY B1, `(.L_x_106) ;  /* 0x000000c000017945 */ /* 0x000fe80003800000 */
[----:B------:R-:W-:Y:S01]  /*4470*/  FMUL R4, R5, R90 ;  /* 0x0000005a05047220 */ /* 0x000fe20000400000 */
[----:B------:R-:W-:-:S03]  /*4480*/  @P4 IMAD.MOV.U32 R5, RZ, RZ, R15 ;  /* 0x000000ffff054224 */ /* 0x000fc600078e000f */
[----:B------:R-:W-:-:S05]  /*4490*/  FFMA R4, R29, R88, R4 ;  /* 0x000000581d047223 */ /* 0x000fca0000000004 */
[----:B------:R-:W-:-:S04]  /*44a0*/  F2FP.F16.F32.PACK_AB R4, RZ, R4 ;  /* 0x00000004ff04723e */ /* 0x000fc800000000ff */
[----:B------:R-:W-:Y:S01]  /*44b0*/  PRMT R6, R4, 0x7610, R6 ;  /* 0x0000761004067816 */ /* 0x000fe20000000006 */
[----:B------:R-:W-:-:S05]  /*44c0*/  @P4 IMAD.MOV.U32 R4, RZ, RZ, R14 ;  /* 0x000000ffff044224 */ /* 0x000fca00078e000e */
[----:B------:R4:W-:Y:S01]  /*44d0*/  @P4 STG.E.U16 desc[UR36][R4.64+0x12], R6 ;  /* 0x0000120604004986 */ /* 0x0009e2000c101524 */
[----:B------:R-:W-:-:S04]  /*44e0*/  ISETP.NE.AND P4, PT, R108, RZ, PT ;  /* 0x000000ff6c00720c */ /* 0x000fc80003f85270 */
[----:B------:R-:W-:-:S13]  /*44f0*/  ISETP.GT.AND P4, PT, R3, 0x88, P4 ;  /* 0x000000880300780c */ /* 0x000fda0002784270 */
[----:B----4-:R-:W-:Y:S05]  /*4500*/  @!P4 BRA `(.L_x_107) ;  /* 0x000000000004c947 */ /* 0x010fea0003800000 */
[----:B------:R4:W5:Y:S02]  /*4510*/  LDG.E.LTC128B.U16 R104, desc[UR36][R10.64+0x10] ;  /* 0x000010240a687981 */ /* 0x000964000c1e1520 */
.L_x_107:
[----:B------:R-:W-:Y:S05]  /*4520*/  BSYNC B1 ;  /* 0x0000000000017941 */ /* 0x000fea0003800000 */
.L_x_106:
        /* <DEDUP_REMOVED lines=9> */
.L_x_109:
[----:B------:R-:W-:Y:S05]  /*45c0*/  BSYNC B1 ;  /* 0x0000000000017941 */ /* 0x000fea0003800000 */
.L_x_108:
[----:B-----5:R-:W-:Y:S01]  /*45d0*/  HADD2.F32 R5, -RZ, R104.H0_H0 ;  /* 0x20000068ff057230 */ /* 0x020fe20000004100 */
[----:B------:R-:W-:Y:S01]  /*45e0*/  ISETP.NE.AND P6, PT, R105, RZ, PT ;  /* 0x000000ff6900720c */ /* 0x000fe20003fc5270 */
[----:B------:R-:W-:Y:S03]  /*45f0*/  BSSY B1, `(.L_x_110) ;  /* 0x000000b000017945 */ /* 0x000fe60003800000 */
[----:B------:R-:W-:Y:S01]  /*4600*/  FMUL R4, R5, R90 ;  /* 0x0000005a05047220 */ /* 0x000fe20000400000 */
[----:B------:R-:W-:-:S03]  /*4610*/  @P4 IMAD.MOV.U32 R5, RZ, RZ, R13 ;  /* 0x000000ffff054224 */ /* 0x000fc600078e000d */
[----:B------:R-:W-:-:S05]  /*4620*/  FFMA R4, R31, R88, R4 ;  /* 0x000000581f047223 */ /* 0x000fca0000000004 */
[----:B------:R-:W-:-:S04]  /*4630*/  F2FP.F16.F32.PACK_AB R4, RZ, R4 ;  /* 0x00000004ff04723e */ /* 0x000fc800000000ff */
[----:B------:R-:W-:Y:S01]  /*4640*/  PRMT R6, R4, 0x7610, R6 ;  /* 0x0000761004067816 */ /* 0x000fe20000000006 */
[----:B------:R-:W-:-:S05]  /*4650*/  @P4 IMAD.MOV.U32 R4, RZ, RZ, R12 ;  /* 0x000000ffff044224 */ /* 0x000fca00078e000c */
[----:B------:R0:W-:Y:S01]  /*4660*/  @P4 STG.E.U16 desc[UR36][R4.64+0x12], R6 ;  /* 0x0000120604004986 */ /* 0x0001e2000c101524 */
[----:B------:R-:W-:-:S13]  /*4670*/  ISETP.GT.AND P4, PT, R3, 0x80, P6 ;  /* 0x000000800300780c */ /* 0x000fda0003784270 */
[----:B0-----:R-:W-:Y:S05]  /*4680*/  @!P4 BRA `(.L_x_111) ;  /* 0x000000000004c947 */ /* 0x001fea0003800000 */
[----:B------:R0:W5:Y:S02]  /*4690*/  LDG.E.LTC128B.U16 R104, desc[UR36][R60.64+0x20] ;  /* 0x000020243c687981 */ /* 0x000164000c1e1520 */
.L_x_111:
[----:B------:R-:W-:Y:S05]  /*46a0*/  BSYNC B1 ;  /* 0x0000000000017941 */ /* 0x000fea0003800000 */
.L_x_110:
[----:B-----5:R-:W-:Y:S01]  /*46b0*/  HADD2.F32 R5, -RZ, R104.H0_H0 ;  /* 0x20000068ff057230 */ /* 0x020fe20000004100 */
[----:B------:R-:W-:Y:S01]  /*46c0*/  ISETP.NE.AND P6, PT, R89, RZ, PT ;  /* 0x000000ff5900720c */ /* 0x000fe20003fc5270 */
        /* <DEDUP_REMOVED lines=11> */
.L_x_113:
[----:B------:R-:W-:Y:S05]  /*4780*/  BSYNC B1 ;  /* 0x0000000000017941 */ /* 0x000fea0003800000 */
.L_x_112:
        /* <DEDUP_REMOVED lines=11> */
[----:B0-----:R-:W-:Y:S05]  /*4840*/  @!P4 BRA `(.L_x_115) ;  /* 0x000000000004c947 */ /* 0x001fea0003800000 */
[----:B------:R0:W5:Y:S02]  /*4850*/  LDG.E.LTC128B.U16 R104, desc[UR36][R10.64+0x20] ;  /* 0x000020240a687981 */ /* 0x000164000c1e1520 */
.L_x_115:
[----:B------:R-:W-:Y:S05]  /*4860*/  BSYNC B1 ;  /* 0x0000000000017941 */ /* 0x000fea0003800000 */
.L_x_114:
[----:B-----5:R-:W-:Y:S01]  /*4870*/  HADD2.F32 R5, -RZ, R104.H0_H0 ;  /* 0x20000068ff057230 */ /* 0x020fe20000004100 */
[----:B------:R-:W-:Y:S01]  /*4880*/  BSSY B1, `(.L_x_116) ;  /* 0x000000b000017945 */ /* 0x000fe20003800000 */
[----:B------:R-:W-:-:S03]  /*4890*/  @P4 IMAD.MOV.U32 R4, RZ, RZ, R12 ;  /* 0x000000ffff044224 */ /* 0x000fc600078e000c */
        /* <DEDUP_REMOVED lines=9> */
.L_x_117:
[----:B------:R-:W-:Y:S05]  /*4930*/  BSYNC B1 ;  /* 0x0000000000017941 */ /* 0x000fea0003800000 */
.L_x_116:
        /* <DEDUP_REMOVED lines=13> */
.L_x_119:
[----:B------:R-:W-:Y:S05]  /*4a10*/  BSYNC B1 ;  /* 0x0000000000017941 */ /* 0x000fea0003800000 */
.L_x_118:
        /* <DEDUP_REMOVED lines=13> */
.L_x_121:
[----:B------:R-:W-:Y:S05]  /*4af0*/  BSYNC B1 ;  /* 0x0000000000017941 */ /* 0x000fea0003800000 */
.L_x_120:
        /* <DEDUP_REMOVED lines=13> */
.L_x_123:
[----:B------:R-:W-:Y:S05]  /*4bd0*/  BSYNC B1 ;  /* 0x0000000000017941 */ /* 0x000fea0003800000 */
.L_x_122:
        /* <DEDUP_REMOVED lines=12> */
.L_x_125:
[----:B------:R-:W-:Y:S05]  /*4ca0*/  BSYNC B1 ;  /* 0x0000000000017941 */ /* 0x000fea0003800000 */
.L_x_124:
        /* <DEDUP_REMOVED lines=13> */
.L_x_127:
[----:B------:R-:W-:Y:S05]  /*4d80*/  BSYNC B1 ;  /* 0x0000000000017941 */ /* 0x000fea0003800000 */
.L_x_126:
        /* <DEDUP_REMOVED lines=13> */
.L_x_129:
[----:B------:R-:W-:Y:S05]  /*4e60*/  BSYNC B1 ;  /* 0x0000000000017941 */ /* 0x000fea0003800000 */
.L_x_128:
        /* <DEDUP_REMOVED lines=13> */
.L_x_131:
[----:B------:R-:W-:Y:S05]  /*4f40*/  BSYNC B1 ;  /* 0x0000000000017941 */ /* 0x000fea0003800000 */
.L_x_130:
        /* <DEDUP_REMOVED lines=12> */
.L_x_133:
[----:B------:R-:W-:Y:S05]  /*5010*/  BSYNC B1 ;  /* 0x0000000000017941 */ /* 0x000fea0003800000 */
.L_x_132:
        /* <DEDUP_REMOVED lines=13> */
.L_x_135:
[----:B------:R-:W-:Y:S05]  /*50f0*/  BSYNC B1 ;  /* 0x0000000000017941 */ /* 0x000fea0003800000 */
.L_x_134:
        /* <DEDUP_REMOVED lines=12> */
.L_x_137:
[----:B------:R-:W-:Y:S05]  /*51c0*/  BSYNC B1 ;  /* 0x0000000000017941 */ /* 0x000fea0003800000 */
.L_x_136:
        /* <DEDUP_REMOVED lines=12> */
.L_x_139:
[----:B------:R-:W-:Y:S05]  /*5290*/  BSYNC B1 ;  /* 0x0000000000017941 */ /* 0x000fea0003800000 */
.L_x_138:
[----:B-----5:R-:W-:Y:S01]  /*52a0*/  HADD2.F32 R5, -RZ, R104.H0_H0 ;  /* 0x20000068ff057230 */ /* 0x020fe20000004100 */
[----:B------:R-:W-:Y:S01]  /*52b0*/  ISETP.GT.AND P5, PT, R3, 0x88, P5 ;  /* 0x000000880300780c */ /* 0x000fe20002fa4270 */
        /* <DEDUP_REMOVED lines=8> */
[----:B------:R-:W-:Y:S05]  /*5340*/  @!P5 BRA `(.L_x_141) ;  /* 0x000000000004d947 */ /* 0x000fea0003800000 */
[----:B------:R0:W5:Y:S02]  /*5350*/  LDG.E.LTC128B.U16 R104, desc[UR36][R10.64+0x52] ;  /* 0x000052240a687981 */ /* 0x000164000c1e1520 */
.L_x_141:
[----:B------:R-:W-:Y:S05]  /*5360*/  BSYNC B1 ;  /* 0x0000000000017941 */ /* 0x000fea0003800000 */
.L_x_140:
[----:B0----5:R-:W-:Y:S01]  /*5370*/  HADD2.F32 R5, -RZ, R104.H0_H0 ;  /* 0x20000068ff057230 */ /* 0x021fe20000004100 */
[----:B------:R-:W-:Y:S01]  /*5380*/  ISETP.GT.AND P4, PT, R3, 0x80, P3 ;  /* 0x000000800300780c */ /* 0x000fe20001f84270 */
        /* <DEDUP_REMOVED lines=8> */
[----:B------:R-:W-:Y:S05]  /*5410*/  @!P4 BRA `(.L_x_143) ;  /* 0x000000000004c947 */ /* 0x000fea0003800000 */
[----:B------:R0:W5:Y:S02]  /*5420*/  LDG.E.LTC128B.U16 R104, desc[UR36][R60.64+0x60] ;  /* 0x000060243c687981 */ /* 0x000164000c1e1520 */
.L_x_143:
[----:B------:R-:W-:Y:S05]  /*5430*/  BSYNC B1 ;  /* 0x0000000000017941 */ /* 0x000fea0003800000 */
.L_x_142:
[----:B0----5:R-:W-:Y:S01]  /*5440*/  HADD2.F32 R5, -RZ, R104.H0_H0 ;  /* 0x20000068ff057230 */ /* 0x021fe20000004100 */
        /* <DEDUP_REMOVED lines=11> */
.L_x_145:
[----:B------:R-:W-:Y:S05]  /*5500*/  BSYNC B1 ;  /* 0x0000000000017941 */ /* 0x000fea0003800000 */
.L_x_144:
        /* <DEDUP_REMOVED lines=12> */
.L_x_147:
[----:B------:R-:W-:Y:S05]  /*55d0*/  BSYNC B1 ;  /* 0x0000000000017941 */ /* 0x000fea0003800000 */
.L_x_146:
        /* <DEDUP_REMOVED lines=12> */
.L_x_149:
[----:B------:R-:W-:Y:S05]  /*56a0*/  BSYNC B1 ;  /* 0x0000000000017941 */ /* 0x000fea0003800000 */
.L_x_148:
        /* <DEDUP_REMOVED lines=12> */
.L_x_151:
[----:B------:R-:W-:Y:S05]  /*5770*/  BSYNC B1 ;  /* 0x0000000000017941 */ /* 0x000fea0003800000 */
.L_x_150:
        /* <DEDUP_REMOVED lines=12> */
.L_x_153:
[----:B------:R-:W-:Y:S05]  /*5840*/  BSYNC B1 ;  /* 0x0000000000017941 */ /* 0x000fea0003800000 */
.L_x_152:
        /* <DEDUP_REMOVED lines=9> */
.L_x_155:
[----:B------:R-:W-:Y:S05]  /*58e0*/  BSYNC B1 ;  /* 0x0000000000017941 */ /* 0x000fea0003800000 */
.L_x_154:
[----:B-----5:R-:W-:Y:S01]  /*58f0*/  HADD2.F32 R5, -RZ, R104.H0_H0 ;  /* 0x20000068ff057230 */ /* 0x020fe20000004100 */
[----:B------:R-:W-:Y:S01]  /*5900*/  ISETP.GT.AND P0, PT, R3, 0x88, P0 ;  /* 0x000000880300780c */ /* 0x000fe20000704270 */
[----:B0-----:R-:W-:Y:S01]  /*5910*/  @P1 IMAD.MOV.U32 R4, RZ, RZ, R12 ;  /* 0x000000ffff041224 */ /* 0x001fe200078e000c */
        /* <DEDUP_REMOVED lines=9> */
.L_x_157:
[----:B------:R-:W-:Y:S05]  /*59b0*/  BSYNC B1 ;  /* 0x0000000000017941 */ /* 0x000fea0003800000 */
.L_x_156:
[----:B------:R-:W-:Y:S05]  /*59c0*/  @!P0 BRA `(.L_x_158) ;  /* 0x0000001400f08947 */ /* 0x000fea0003800000 */
[----:B-----5:R-:W-:-:S05]  /*59d0*/  HADD2.F32 R3, -RZ, R104.H0_H0 ;  /* 0x20000068ff037230 */ /* 0x020fca0000004100 */
[----:B0-----:R-:W-:-:S04]  /*59e0*/  FMUL R4, R3, R90 ;  /* 0x0000005a03047220 */ /* 0x001fc80000400000 */
[----:B------:R-:W-:-:S05]  /*59f0*/  FFMA R4, R55, R88, R4 ;  /* 0x0000005837047223 */ /* 0x000fca0000000004 */
[----:B------:R-:W-:-:S05]  /*5a00*/  F2FP.F16.F32.PACK_AB R4, RZ, R4 ;  /* 0x00000004ff04723e */ /* 0x000fca00000000ff */
[----:B------:R0:W-:Y:S01]  /*5a10*/  STG.E.U16 desc[UR36][R12.64+0x72], R4 ;  /* 0x000072040c007986 */ /* 0x0001e2000c101524 */
[----:B------:R-:W-:Y:S05]  /*5a20*/  BRA `(.L_x_158) ;  /* 0x0000001400d87947 */ /* 0x000fea0003800000 */
.L_x_35:
[----:B------:R-:W-:Y:S01]  /*5a30*/  ULDC.64 UR4, c[0x0][0x5c0] ;  /* 0x0001700000047ab9 */ /* 0x000fe20000000a00 */
[----:B------:R-:W-:Y:S01]  /*5a40*/  ISETP.GT.AND P3, PT, R4, 0x1, PT ;  /* 0x000000010400780c */ /* 0x000fe20003f64270 */
[-C--:B------:R-:W-:Y:S01]  /*5a50*/  FMUL R56, R56, R88.reuse ;  /* 0x0000005838387220 */ /* 0x080fe20000400000 */
[----:B------:R-:W-:Y:S01]  /*5a60*/  LEA R14, P1, R104, UR4, 0x1 ;  /* 0x00000004680e7c11 */ /* 0x000fe2000f8208ff */
[-C--:B------:R-:W-:Y:S01]  /*5a70*/  FMUL R57, R57, R88.reuse ;  /* 0x0000005839397220 */ /* 0x080fe20000400000 */
[----:B------:R-:W-:Y:S01]  /*5a80*/  IMAD.SHL.U32 R7, R12, 0x10, RZ ;  /* 0x000000100c077824 */ /* 0x000fe200078e00ff */
[C---:B------:R-:W-:Y:S01]  /*5a90*/  ISETP.GT.AND P2, PT, R3.reuse, 0x8, P6 ;  /* 0x000000080300780c */ /* 0x040fe20003744270 */
[-C--:B------:R-:W-:Y:S01]  /*5aa0*/  FMUL R58, R58, R88.reuse ;  /* 0x000000583a3a7220 */ /* 0x080fe20000400000 */
[----:B------:R-:W-:Y:S01]  /*5ab0*/  LEA.HI.X R15, R104, UR5, R95, 0x1, P1 ;  /* 0x00000005680f7c11 */ /* 0x000fe200088f0c5f */
[----:B------:R-:W-:Y:S01]  /*5ac0*/  IMAD.SHL.U32 R89, R12, 0x100, RZ ;  /* 0x000001000c597824 */ /* 0x000fe200078e00ff */
[----:B------:R-:W-:Y:S01]  /*5ad0*/  ISETP.GT.AND P1, PT, R3, RZ, P3 ;  /* 0x000000ff0300720c */ /* 0x000fe20001f24270 */
[----:B------:R-:W-:Y:S01]  /*5ae0*/  FMUL R59, R59, R88 ;  /* 0x000000583b3b7220 */ /* 0x000fe20000400000 */
[----:B------:R-:W-:Y:S01]  /*5af0*/  F2FP.F16.F32.PACK_AB R56, RZ, R56 ;  /* 0x00000038ff38723e */ /* 0x000fe200000000ff */
[-C--:B------:R-:W-:Y:S01]  /*5b00*/  FMUL R60, R60, R88.reuse ;  /* 0x000000583c3c7220 */ /* 0x080fe20000400000 */
[----:B------:R-:W-:Y:S01]  /*5b10*/  F2FP.F16.F32.PACK_AB R57, RZ, R57 ;  /* 0x00000039ff39723e */ /* 0x000fe200000000ff */
[-C--:B------:R-:W-:Y:S01]  /*5b20*/  FMUL R61, R61, R88.reuse ;  /* 0x000000583d3d7220 */ /* 0x080fe20000400000 */
[----:B------:R-:W-:Y:S01]  /*5b30*/  SHF.L.U64.HI R5, R12, 0x4, R13 ;  /* 0x000000040c057819 */ /* 0x000fe2000001020d */
[----:B------:R-:W-:Y:S01]  /*5b40*/  @P0 STG.E.U16 desc[UR36][R14.64], R56 ;  /* 0x000000380e000986 */ /* 0x000fe2000c101524 */
[----:B------:R-:W-:Y:S01]  /*5b50*/  PRMT R9, R57, 0x7610, R9 ;  /* 0x0000761039097816 */ /* 0x000fe20000000009 */
[----:B------:R-:W-:Y:S01]  /*5b60*/  FMUL R63, R63, R88 ;  /* 0x000000583f3f7220 */ /* 0x000fe20000400000 */
[----:B------:R-:W-:Y:S01]  /*5b70*/  IADD3 R8, P0, R7, R14, RZ ;  /* 0x0000000e07087210 */ /* 0x000fe20007f1e0ff */
[----:B------:R-:W-:Y:S01]  /*5b80*/  FMUL R62, R62, R88 ;  /* 0x000000583e3e7220 */ /* 0x000fe20000400000 */
[----:B------:R-:W-:Y:S01]  /*5b90*/  F2FP.F16.F32.PACK_AB R58, RZ, R58 ;  /* 0x0000003aff3a723e */ /* 0x000fe200000000ff */
[--C-:B------:R-:W-:Y:S01]  /*5ba0*/  @P1 IMAD.MOV.U32 R10, RZ, RZ, R14.reuse ;  /* 0x000000ffff0a1224 */ /* 0x100fe200078e000e */
[----:B------:R-:W-:Y:S01]  /*5bb0*/  SHF.L.U64.HI R57, R12, 0x8, R13 ;  /* 0x000000080c397819 */ /* 0x000fe2000001020d */
[--C-:B------:R-:W-:Y:S01]  /*5bc0*/  @P1 IMAD.MOV.U32 R11, RZ, RZ, R15.reuse ;  /* 0x000000ffff0b1224 */ /* 0x100fe200078e000f */
[----:B------:R-:W-:Y:S01]  /*5bd0*/  ISETP.GT.AND P4, PT, R4, 0x8, PT ;  /* 0x000000080400780c */ /* 0x000fe20003f84270 */
[-C--:B------:R-:W-:Y:S01]  /*5be0*/  FMUL R64, R64, R88.reuse ;  /* 0x0000005840407220 */ /* 0x080fe20000400000 */
[----:B------:R-:W-:Y:S01]  /*5bf0*/  F2FP.F16.F32.PACK_AB R59, RZ, R59 ;  /* 0x0000003bff3b723e */ /* 0x000fe200000000ff */
[----:B------:R-:W-:Y:S01]  /*5c00*/  FMUL R65, R65, R88 ;  /* 0x0000005841417220 */ /* 0x000fe20000400000 */
[----:B------:R0:W-:Y:S01]  /*5c10*/  @P1 STG.E.U16 desc[UR36][R10.64+0x2], R9 ;  /* 0x000002090a001986 */ /* 0x0001e2000c101524 */
[----:B------:R-:W-:Y:S01]  /*5c20*/  F2FP.F16.F32.PACK_AB R60, RZ, R60 ;  /* 0x0000003cff3c723e */ /* 0x000fe200000000ff */
[-C--:B------:R-:W-:Y:S01]  /*5c30*/  FMUL R66, R66, R88.reuse ;  /* 0x0000005842427220 */ /* 0x080fe20000400000 */
[----:B------:R-:W-:Y:S01]  /*5c40*/  F2FP.F16.F32.PACK_AB R61, RZ, R61 ;  /* 0x0000003dff3d723e */ /* 0x000fe200000000ff */
[-C--:B------:R-:W-:Y:S01]  /*5c50*/  FMUL R67, R67, R88.reuse ;  /* 0x0000005843437220 */ /* 0x080fe20000400000 */
[----:B------:R-:W-:Y:S01]  /*5c60*/  F2FP.F16.F32.PACK_AB R63, RZ, R63 ;  /* 0x0000003fff3f723e */ /* 0x000fe200000000ff */
[----:B------:R-:W-:Y:S01]  /*5c70*/  FMUL R68, R68, R88 ;  /* 0x0000005844447220 */ /* 0x000fe20000400000 */
[----:B------:R-:W-:Y:S01]  /*5c80*/  F2FP.F16.F32.PACK_AB R62, RZ, R62 ;  /* 0x0000003eff3e723e */ /* 0x000fe200000000ff */
[----:B------:R-:W-:Y:S01]  /*5c90*/  FMUL R69, R69, R88 ;  /* 0x0000005845457220 */ /* 0x000fe20000400000 */
[----:B------:R-:W-:Y:S01]  /*5ca0*/  F2FP.F16.F32.PACK_AB R64, RZ, R64 ;  /* 0x00000040ff40723e */ /* 0x000fe200000000ff */
[-C--:B------:R-:W-:Y:S01]  /*5cb0*/  FMUL R70, R70, R88.reuse ;  /* 0x0000005846467220 */ /* 0x080fe20000400000 */
[----:B------:R-:W-:Y:S01]  /*5cc0*/  F2FP.F16.F32.PACK_AB R65, RZ, R65 ;  /* 0x00000041ff41723e */ /* 0x000fe200000000ff */
[----:B0-----:R-:W-:Y:S01]  /*5cd0*/  IMAD.X R9, R5, 0x1, R15, P0 ;  /* 0x0000000105097824 */ /* 0x001fe200000e060f */
[----:B------:R-:W-:Y:S01]  /*5ce0*/  ISETP.GT.AND P0, PT, R3, 0x8, P3 ;  /* 0x000000080300780c */ /* 0x000fe20001f04270 */
[-C--:B------:R-:W-:Y:S01]  /*5cf0*/  FMUL R71, R71, R88.reuse ;  /* 0x0000005847477220 */ /* 0x080fe20000400000 */
[----:B------:R-:W-:Y:S01]  /*5d00*/  ISETP.GT.AND P3, PT, R4, 0x9, PT ;  /* 0x000000090400780c */ /* 0x000fe20003f64270 */
[----:B------:R-:W-:Y:S01]  /*5d10*/  FMUL R72, R72, R88 ;  /* 0x0000005848487220 */ /* 0x000fe20000400000 */
[----:B------:R-:W-:Y:S01]  /*5d20*/  @P2 STG.E.U16 desc[UR36][R8.64], R58 ;  /* 0x0000003a08002986 */ /* 0x000fe2000c101524 */
[----:B------:R-:W-:Y:S01]  /*5d30*/  IADD3 R6, P1, P2, R89, R14, R7 ;  /* 0x0000000e59067210 */ /* 0x000fe20007a3e007 */
[----:B------:R-:W-:Y:S01]  /*5d40*/  FMUL R73, R73, R88 ;  /* 0x0000005849497220 */ /* 0x000fe20000400000 */
[----:B------:R-:W-:Y:S01]  /*5d50*/  F2FP.F16.F32.PACK_AB R66, RZ, R66 ;  /* 0x00000042ff42723e */ /* 0x000fe200000000ff */
[-C--:B------:R-:W-:Y:S01]  /*5d60*/  FMUL R74, R74, R88.reuse ;  /* 0x000000584a4a7220 */ /* 0x080fe20000400000 */
[----:B------:R-:W-:Y:S01]  /*5d70*/  IADD3.X R7, R57, R15, R5, P1, P2 ;  /* 0x0000000f39077210 */ /* 0x000fe20000fe4405 */
[-C--:B------:R-:W-:Y:S01]  /*5d80*/  FMUL R75, R75, R88.reuse ;  /* 0x000000584b4b7220 */ /* 0x080fe20000400000 */
[C---:B------:R-:W-:Y:S01]  /*5d90*/  ISETP.GT.AND P1, PT, R3.reuse, RZ, P4 ;  /* 0x000000ff0300720c */ /* 0x040fe20002724270 */
[-C--:B------:R-:W-:Y:S01]  /*5da0*/  FMUL R76, R76, R88.reuse ;  /* 0x000000584c4c7220 */ /* 0x080fe20000400000 */
[----:B------:R-:W-:Y:S01]  /*5db0*/  @P0 STG.E.U16 desc[UR36][R8.64+0x2], R59 ;  /* 0x0000023b08000986 */ /* 0x000fe2000c101524 */
[----:B------:R-:W-:Y:S01]  /*5dc0*/  ISETP.GT.AND P0, PT, R3, RZ, P3 ;  /* 0x000000ff0300720c */ /* 0x000fe20001f04270 */
[-C--:B------:R-:W-:Y:S01]  /*5dd0*/  FMUL R77, R77, R88.reuse ;  /* 0x000000584d4d7220 */ /* 0x080fe20000400000 */
[----:B------:R-:W-:Y:S01]  /*5de0*/  ISETP.GT.AND P2, PT, R4, 0x11, PT ;  /* 0x000000110400780c */ /* 0x000fe20003f44270 */
[-C--:B------:R-:W-:Y:S01]  /*5df0*/  FMUL R78, R78, R88.reuse ;  /* 0x000000584e4e7220 */ /* 0x080fe20000400000 */
[----:B------:R-:W-:Y:S01]  /*5e00*/  F2FP.F16.F32.PACK_AB R67, RZ, R67 ;  /* 0x00000043ff43723e */ /* 0x000fe200000000ff */
[----:B------:R-:W-:Y:S01]  /*5e10*/  FMUL R79, R79, R88 ;  /* 0x000000584f4f7220 */ /* 0x000fe20000400000 */
[----:B------:R-:W-:Y:S01]  /*5e20*/  F2FP.F16.F32.PACK_AB R68, RZ, R68 ;  /* 0x00000044ff44723e */ /* 0x000fe200000000ff */
[-C--:B------:R-:W-:Y:S01]  /*5e30*/  FMUL R80, R80, R88.reuse ;  /* 0x0000005850507220 */ /* 0x080fe20000400000 */
[----:B------:R-:W-:Y:S01]  /*5e40*/  F2FP.F16.F32.PACK_AB R69, RZ, R69 ;  /* 0x00000045ff45723e */ /* 0x000fe200000000ff */
[----:B------:R-:W-:Y:S01]  /*5e50*/  FMUL R81, R81, R88 ;  /* 0x0000005851517220 */ /* 0x000fe20000400000 */
[--C-:B------:R-:W-:Y:S01]  /*5e60*/  @P1 IMAD.MOV.U32 R10, RZ, RZ, R14.reuse ;  /* 0x000000ffff0a1224 */ /* 0x100fe200078e000e */
[----:B------:R-:W-:Y:S01]  /*5e70*/  F2FP.F16.F32.PACK_AB R70, RZ, R70 ;  /* 0x00000046ff46723e */ /* 0x000fe200000000ff */
[--C-:B------:R-:W-:Y:S01]  /*5e80*/  @P1 IMAD.MOV.U32 R11, RZ, RZ, R15.reuse ;  /* 0x000000ffff0b1224 */ /* 0x100fe200078e000f */
[----:B------:R-:W-:Y:S01]  /*5e90*/  F2FP.F16.F32.PACK_AB R71, RZ, R71 ;  /* 0x00000047ff47723e */ /* 0x000fe200000000ff */
[----:B------:R-:W-:Y:S01]  /*5ea0*/  FMUL R82, R82, R88 ;  /* 0x0000005852527220 */ /* 0x000fe20000400000 */
[----:B------:R-:W-:Y:S01]  /*5eb0*/  F2FP.F16.F32.PACK_AB R72, RZ, R72 ;  /* 0x00000048ff48723e */ /* 0x000fe200000000ff */
[-C--:B------:R-:W-:Y:S01]  /*5ec0*/  FMUL R83, R83, R88.reuse ;  /* 0x0000005853537220 */ /* 0x080fe20000400000 */
[----:B------:R0:W-:Y:S01]  /*5ed0*/  @P1 STG.E.U16 desc[UR36][R10.64+0x10], R60 ;  /* 0x0000103c0a001986 */ /* 0x0001e2000c101524 */
[----:B------:R-:W-:Y:S01]  /*5ee0*/  ISETP.GT.AND P1, PT, R3, 0x8, P4 ;  /* 0x000000080300780c */ /* 0x000fe20002724270 */
[-C--:B------:R-:W-:Y:S01]  /*5ef0*/  FMUL R84, R84, R88.reuse ;  /* 0x0000005854547220 */ /* 0x080fe20000400000 */
[----:B------:R-:W-:Y:S01]  /*5f00*/  F2FP.F16.F32.PACK_AB R73, RZ, R73 ;  /* 0x00000049ff49723e */ /* 0x000fe200000000ff */
[----:B------:R-:W-:Y:S01]  /*5f10*/  FMUL R85, R85, R88 ;  /* 0x0000005855557220 */ /* 0x000fe20000400000 */
[----:B------:R-:W-:Y:S01]  /*5f20*/  F2FP.F16.F32.PACK_AB R74, RZ, R74 ;  /* 0x0000004aff4a723e */ /* 0x000fe200000000ff */
[-C--:B------:R-:W-:Y:S01]  /*5f30*/  FMUL R86, R86, R88.reuse ;  /* 0x0000005856567220 */ /* 0x080fe20000400000 */
[----:B------:R-:W-:Y:S01]  /*5f40*/  F2FP.F16.F32.PACK_AB R75, RZ, R75 ;  /* 0x0000004bff4b723e */ /* 0x000fe200000000ff */
[-C--:B------:R-:W-:Y:S01]  /*5f50*/  FMUL R87, R87, R88.reuse ;  /* 0x0000005857577220 */ /* 0x080fe20000400000 */
[----:B------:R-:W-:Y:S01]  /*5f60*/  ISETP.GT.AND P5, PT, R4, 0x28, PT ;  /* 0x000000280400780c */ /* 0x000fe20003fa4270 */
[----:B------:R-:W-:Y:S01]  /*5f70*/  FMUL R24, R24, R88 ;  /* 0x0000005818187220 */ /* 0x000fe20000400000 */
[----:B------:R-:W-:Y:S01]  /*5f80*/  F2FP.F16.F32.PACK_AB R76, RZ, R76 ;  /* 0x0000004cff4c723e */ /* 0x000fe200000000ff */
[--C-:B0-----:R-:W-:Y:S01]  /*5f90*/  @P0 IMAD.MOV.U32 R10, RZ, RZ, R14.reuse ;  /* 0x000000ffff0a0224 */ /* 0x101fe200078e000e */
[----:B------:R-:W-:Y:S01]  /*5fa0*/  ISETP.GT.AND P4, PT, R4, 0x29, PT ;  /* 0x000000290400780c */ /* 0x000fe20003f84270 */
        /* <DEDUP_REMOVED lines=8> */
[C---:B------:R-:W-:Y:S01]  /*6030*/  ISETP.GT.AND P3, PT, R4.reuse, 0x10, PT ;  /* 0x000000100400780c */ /* 0x040fe20003f64270 */
[----:B------:R-:W-:Y:S01]  /*6040*/  @P1 STG.E.U16 desc[UR36][R8.64+0x10], R62 ;  /* 0x0000103e08001986 */ /* 0x000fe2000c101524 */
        /* <DEDUP_REMOVED lines=8> */
[----:B------:R-:W-:Y:S01]  /*60d0*/  F2FP.F16.F32.PACK_AB R82, RZ, R82 ;  /* 0x00000052ff52723e */ /* 0x000fe200000000ff */
[----:B------:R-:W-:Y:S01]  /*60e0*/  @P0 STG.E.U16 desc[UR36][R8.64+0x12], R63 ;  /* 0x0000123f08000986 */ /* 0x000fe2000c101524 */
[----:B------:R-:W-:Y:S01]  /*60f0*/  ISETP.GT.AND P0, PT, R3, RZ, P3 ;  /* 0x000000ff0300720c */ /* 0x000fe20001f04270 */
[-C--:B------:R-:W-:Y:S01]  /*6100*/  FMUL R32, R32, R88.reuse ;  /* 0x0000005820207220 */ /* 0x080fe20000400000 */
[----:B------:R-:W-:Y:S01]  /*6110*/  F2FP.F16.F32.PACK_AB R83, RZ, R83 ;  /* 0x00000053ff53723e */ /* 0x000fe200000000ff */
[----:B------:R-:W-:Y:S01]  /*6120*/  FMUL R33, R33, R88 ;  /* 0x0000005821217220 */ /* 0x000fe20000400000 */
[----:B------:R-:W-:Y:S01]  /*6130*/  F2FP.F16.F32.PACK_AB R84, RZ, R84 ;  /* 0x00000054ff54723e */ /* 0x000fe200000000ff */
[-C--:B------:R-:W-:Y:S01]  /*6140*/  FMUL R34, R34, R88.reuse ;  /* 0x0000005822227220 */ /* 0x080fe20000400000 */
[----:B------:R-:W-:Y:S01]  /*6150*/  P2R R5, PR, RZ, 0x20 ;  /* 0x00000020ff057803 */ /* 0x000fe20000000000 */
[-C--:B------:R-:W-:Y:S01]  /*6160*/  FMUL R35, R35, R88.reuse ;  /* 0x0000005823237220 */ /* 0x080fe20000400000 */
[----:B------:R-:W-:Y:S01]  /*6170*/  F2FP.F16.F32.PACK_AB R85, RZ, R85 ;  /* 0x00000055ff55723e */ /* 0x000fe200000000ff */
[----:B------:R-:W-:Y:S01]  /*6180*/  FMUL R36, R36, R88 ;  /* 0x0000005824247220 */ /* 0x000fe20000400000 */
[----:B------:R-:W-:Y:S01]  /*6190*/  F2FP.F16.F32.PACK_AB R86, RZ, R86 ;  /* 0x00000056ff56723e */ /* 0x000fe200000000ff */
[----:B------:R-:W-:Y:S01]  /*61a0*/  FMUL R37, R37, R88 ;  /* 0x0000005825257220 */ /* 0x000fe20000400000 */
[----:B------:R-:W-:Y:S01]  /*61b0*/  F2FP.F16.F32.PACK_AB R87, RZ, R87 ;  /* 0x00000057ff57723e */ /* 0x000fe200000000ff */
[--C-:B0-----:R-:W-:Y:S01]  /*61c0*/  @P0 IMAD.MOV.U32 R10, RZ, RZ, R14.reuse ;  /* 0x000000ffff0a0224 */ /* 0x101fe200078e000e */
[----:B------:R-:W-:Y:S01]  /*61d0*/  F2FP.F16.F32.PACK_AB R24, RZ, R24 ;  /* 0x00000018ff18723e */ /* 0x000fe200000000ff */
[--C-:B------:R-:W-:Y:S01]  /*61e0*/  @P0 IMAD.MOV.U32 R11, RZ, RZ, R15.reuse ;  /* 0x000000ffff0b0224 */ /* 0x100fe200078e000f */
[----:B------:R-:W-:Y:S01]  /*61f0*/  F2FP.F16.F32.PACK_AB R25, RZ, R25 ;  /* 0x00000019ff19723e */ /* 0x000fe200000000ff */
[----:B------:R-:W-:Y:S01]  /*6200*/  FMUL R38, R38, R88 ;  /* 0x0000005826267220 */ /* 0x000fe20000400000 */
[----:B------:R-:W-:Y:S01]  /*6210*/  F2FP.F16.F32.PACK_AB R26, RZ, R26 ;  /* 0x0000001aff1a723e */ /* 0x000fe200000000ff */
[-C--:B------:R-:W-:Y:S01]  /*6220*/  FMUL R39, R39, R88.reuse ;  /* 0x0000005827277220 */ /* 0x080fe20000400000 */
[----:B------:R0:W-:Y:S01]  /*6230*/  @P0 STG.E.U16 desc[UR36][R10.64+0x20], R64 ;  /* 0x000020400a000986 */ /* 0x0001e2000c101524 */
[----:B------:R-:W-:Y:S01]  /*6240*/  ISETP.GT.AND P0, PT, R3, RZ, P2 ;  /* 0x000000ff0300720c */ /* 0x000fe20001704270 */
        /* <DEDUP_REMOVED lines=12> */
[----:B0-----:R-:W-:Y:S01]  /*6310*/  @P0 IMAD.MOV.U32 R10, RZ, RZ, R14 ;  /* 0x000000ffff0a0224 */ /* 0x001fe200078e000e */
[----:B------:R-:W-:Y:S01]  /*6320*/  F2FP.F16.F32.PACK_AB R33, RZ, R33 ;  /* 0x00000021ff21723e */ /* 0x000fe200000000ff */
[----:B------:R-:W-:Y:S01]  /*6330*/  @P0 IMAD.MOV.U32 R11, RZ, RZ, R15 ;  /* 0x000000ffff0b0224 */ /* 0x000fe200078e000f */
[----:B------:R-:W-:Y:S01]  /*6340*/  F2FP.F16.F32.PACK_AB R34, RZ, R34 ;  /* 0x00000022ff22723e */ /* 0x000fe200000000ff */
[-C--:B------:R-:W-:Y:S01]  /*6350*/  FMUL R46, R46, R88.reuse ;  /* 0x000000582e2e7220 */ /* 0x080fe20000400000 */
[----:B------:R-:W-:Y:S01]  /*6360*/  F2FP.F16.F32.PACK_AB R35, RZ, R35 ;  /* 0x00000023ff23723e */ /* 0x000fe200000000ff */
[-C--:B------:R-:W-:Y:S01]  /*6370*/  FMUL R47, R47, R88.reuse ;  /* 0x000000582f2f7220 */ /* 0x080fe20000400000 */
[----:B------:R0:W-:Y:S01]  /*6380*/  @P0 STG.E.U16 desc[UR36][R10.64+0x22], R65 ;  /* 0x000022410a000986 */ /* 0x0001e2000c101524 */
[----:B------:R-:W-:Y:S01]  /*6390*/  ISETP.GT.AND P0, PT, R3, 0x8, P3 ;  /* 0x000000080300780c */ /* 0x000fe20001f04270 */
[-C--:B------:R-:W-:Y:S01]  /*63a0*/  FMUL R48, R48, R88.reuse ;  /* 0x0000005830307220 */ /* 0x080fe20000400000 */
[----:B------:R-:W-:Y:S01]  /*63b0*/  ISETP.GT.AND P3, PT, R4, 0x30, PT ;  /* 0x000000300400780c */ /* 0x000fe20003f64270 */
        /* <DEDUP_REMOVED lines=11> */
[----:B------:R-:W-:Y:S01]  /*6470*/  ISETP.GT.AND P0, PT, R3, 0x8, P2 ;  /* 0x000000080300780c */ /* 0x000fe20001704270 */
[-C--:B------:R-:W-:Y:S01]  /*6480*/  FMUL R54, R54, R88.reuse ;  /* 0x0000005836367220 */ /* 0x080fe20000400000 */
[----:B------:R-:W-:Y:S01]  /*6490*/  ISETP.GT.AND P2, PT, R4, 0x18, PT ;  /* 0x000000180400780c */ /* 0x000fe20003f44270 */
[----:B------:R-:W-:Y:S01]  /*64a0*/  FMUL R55, R55, R88 ;  /* 0x0000005837377220 */ /* 0x000fe20000400000 */
[----:B------:R-:W-:-:S02]  /*64b0*/  F2FP.F16.F32.PACK_AB R41, RZ, R41 ;  /* 0x00000029ff29723e */ /* 0x000fc400000000ff */
[----:B------:R-:W-:Y:S02]  /*64c0*/  F2FP.F16.F32.PACK_AB R42, RZ, R42 ;  /* 0x0000002aff2a723e */ /* 0x000fe400000000ff */
[----:B------:R-:W-:Y:S02]  /*64d0*/  F2FP.F16.F32.PACK_AB R43, RZ, R43 ;  /* 0x0000002bff2b723e */ /* 0x000fe400000000ff */
[----:B------:R-:W-:Y:S02]  /*64e0*/  F2FP.F16.F32.PACK_AB R44, RZ, R44 ;  /* 0x0000002cff2c723e */ /* 0x000fe400000000ff */
[----:B------:R-:W-:Y:S01]  /*64f0*/  F2FP.F16.F32.PACK_AB R45, RZ, R45 ;  /* 0x0000002dff2d723e */ /* 0x000fe200000000ff */
[----:B------:R-:W-:Y:S01]  /*6500*/  @P0 STG.E.U16 desc[UR36][R8.64+0x22], R67 ;  /* 0x0000224308000986 */ /* 0x000fe2000c101524 */
[----:B------:R-:W-:Y:S02]  /*6510*/  ISETP.GT.AND P0, PT, R3, RZ, P2 ;  /* 0x000000ff0300720c */ /* 0x000fe40001704270 */
[----:B------:R-:W-:-:S02]  /*6520*/  F2FP.F16.F32.PACK_AB R46, RZ, R46 ;  /* 0x0000002eff2e723e */ /* 0x000fc400000000ff */
[----:B------:R-:W-:Y:S02]  /*6530*/  F2FP.F16.F32.PACK_AB R47, RZ, R47 ;  /* 0x0000002fff2f723e */ /* 0x000fe400000000ff */
[----:B------:R-:W-:Y:S02]  /*6540*/  F2FP.F16.F32.PACK_AB R48, RZ, R48 ;  /* 0x00000030ff30723e */ /* 0x000fe400000000ff */
[----:B------:R-:W-:Y:S02]  /*6550*/  F2FP.F16.F32.PACK_AB R49, RZ, R49 ;  /* 0x00000031ff31723e */ /* 0x000fe400000000ff */
[----:B------:R-:W-:Y:S02]  /*6560*/  F2FP.F16.F32.PACK_AB R50, RZ, R50 ;  /* 0x00000032ff32723e */ /* 0x000fe400000000ff */
[----:B------:R-:W-:Y:S01]  /*6570*/  F2FP.F16.F32.PACK_AB R51, RZ, R51 ;  /* 0x00000033ff33723e */ /* 0x000fe200000000ff */
[----:B0-----:R-:W-:Y:S01]  /*6580*/  @P0 IMAD.MOV.U32 R10, RZ, RZ, R14 ;  /* 0x000000ffff0a0224 */ /* 0x001fe200078e000e */
[----:B------:R-:W-:Y:S01]  /*6590*/  F2FP.F16.F32.PACK_AB R52, RZ, R52 ;  /* 0x00000034ff34723e */ /* 0x000fe200000000ff */
[----:B------:R-:W-:Y:S01]  /*65a0*/  @P0 IMAD.MOV.U32 R11, RZ, RZ, R15 ;  /* 0x000000ffff0b0224 */ /* 0x000fe200078e000f */
[----:B------:R-:W-:-:S02]  /*65b0*/  F2FP.F16.F32.PACK_AB R53, RZ, R53 ;  /* 0x00000035ff35723e */ /* 0x000fc400000000ff */
[----:B------:R-:W-:Y:S02]  /*65c0*/  F2FP.F16.F32.PACK_AB R54, RZ, R54 ;  /* 0x00000036ff36723e */ /* 0x000fe400000000ff */
[----:B------:R0:W-:Y:S01]  /*65d0*/  @P0 STG.E.U16 desc[UR36][R10.64+0x30], R68 ;  /* 0x000030440a000986 */ /* 0x0001e2000c101524 */
[----:B------:R-:W-:Y:S02]  /*65e0*/  ISETP.GT.AND P0, PT, R3, RZ, P1 ;  /* 0x000000ff0300720c */ /* 0x000fe40000f04270 */
[----:B------:R-:W-:-:S11]  /*65f0*/  F2FP.F16.F32.PACK_AB R55, RZ, R55 ;  /* 0x00000037ff37723e */ /* 0x000fd600000000ff */
[----:B0-----:R-:W-:Y:S02]  /*6600*/  @P0 IMAD.MOV.U32 R10, RZ, RZ, R14 ;  /* 0x000000ffff0a0224 */ /* 0x001fe400078e000e */
[----:B------:R-:W-:-:S05]  /*6610*/  @P0 IMAD.MOV.U32 R11, RZ, RZ, R15 ;  /* 0x000000ffff0b0224 */ /* 0x000fca00078e000f */
[----:B------:R0:W-:Y:S01]  /*6620*/  @P0 STG.E.U16 desc[UR36][R10.64+0x32], R69 ;  /* 0x000032450a000986 */ /* 0x0001e2000c101524 */
[----:B------:R-:W-:Y:S02]  /*6630*/  ISETP.GT.AND P0, PT, R3, 0x8, P2 ;  /* 0x000000080300780c */ /* 0x000fe40001704270 */
[----:B------:R-:W-:-:S11]  /*6640*/  ISETP.GT.AND P2, PT, R4, 0x20, PT ;  /* 0x000000200400780c */ /* 0x000fd60003f44270 */
[----:B------:R-:W-:Y:S01]  /*6650*/  @P0 STG.E.U16 desc[UR36][R8.64+0x30], R70 ;  /* 0x0000304608000986 */ /* 0x000fe2000c101524 */
[----:B------:R-:W-:Y:S02]  /*6660*/  ISETP.GT.AND P0, PT, R3, 0x8, P1 ;  /* 0x000000080300780c */ /* 0x000fe40000f04270 */
[----:B------:R-:W-:-:S11]  /*6670*/  ISETP.GT.AND P1, PT, R4, 0x21, PT ;  /* 0x000000210400780c */ /* 0x000fd60003f24270 */
[----:B------:R-:W-:Y:S01]  /*6680*/  @P0 STG.E.U16 desc[UR36][R8.64+0x32], R71 ;  /* 0x0000324708000986 */ /* 0x000fe2000c101524 */
[----:B------:R-:W-:-:S13]  /*6690*/  ISETP.GT.AND P0, PT, R3, RZ, P2 ;  /* 0x000000ff0300720c */ /* 0x000fda0001704270 */
[----:B0-----:R-:W-:Y:S02]  /*66a0*/  @P0 IMAD.MOV.U32 R10, RZ, RZ, R14 ;  /* 0x000000ffff0a0224 */ /* 0x001fe400078e000e */
[----:B------:R-:W-:-:S05]  /*66b0*/  @P0 IMAD.MOV.U32 R11, RZ, RZ, R15 ;  /* 0x000000ffff0b0224 */ /* 0x000fca00078e000f */
[----:B------:R0:W-:Y:S01]  /*66c0*/  @P0 STG.E.U16 desc[UR36][R10.64+0x40], R72 ;  /* 0x000040480a000986 */ /* 0x0001e2000c101524 */
[----:B------:R-:W-:-:S13]  /*66d0*/  ISETP.GT.AND P0, PT, R3, RZ, P1 ;  /* 0x000000ff0300720c */ /* 0x000fda0000f04270 */
[----:B0-----:R-:W-:Y:S02]  /*66e0*/  @P0 IMAD.MOV.U32 R10, RZ, RZ, R14 ;  /* 0x000000ffff0a0224 */ /* 0x001fe400078e000e */
[----:B------:R-:W-:-:S05]  /*66f0*/  @P0 IMAD.MOV.U32 R11, RZ, RZ, R15 ;  /* 0x000000ffff0b0224 */ /* 0x000fca00078e000f */
[----:B------:R0:W-:Y:S01]  /*6700*/  @P0 STG.E.U16 desc[UR36][R10.64+0x42], R73 ;  /* 0x000042490a000986 */ /* 0x0001e2000c101524 */
[----:B------:R-:W-:Y:S02]  /*6710*/  ISETP.GT.AND P0, PT, R3, 0x8, P2 ;  /* 0x000000080300780c */ /* 0x000fe40001704270 */
[----:B------:R-:W-:-:S11]  /*6720*/  ISETP.GT.AND P2, PT, R4, 0x38, PT ;  /* 0x000000380400780c */ /* 0x000fd60003f44270 */
[----:B------:R-:W-:Y:S01]  /*6730*/  @P0 STG.E.U16 desc[UR36][R8.64+0x40], R74 ;  /* 0x0000404a08000986 */ /* 0x000fe2000c101524 */
[----:B------:R-:W-:-:S13]  /*6740*/  ISETP.GT.AND P0, PT, R3, 0x8, P1 ;  /* 0x000000080300780c */ /* 0x000fda0000f04270 */
        /* <DEDUP_REMOVED lines=9> */
[----:B------:R-:W-:-:S13]  /*67e0*/  ISETP.GT.AND P0, PT, R3, 0x8, P5 ;  /* 0x000000080300780c */ /* 0x000fda0002f04270 */
[----:B------:R-:W-:Y:S01]  /*67f0*/  @P0 STG.E.U16 desc[UR36][R8.64+0x50], R78 ;  /* 0x0000504e08000986 */ /* 0x000fe2000c101524 */
[----:B------:R-:W-:-:S13]  /*6800*/  ISETP.GT.AND P0, PT, R3, 0x8, P4 ;  /* 0x000000080300780c */ /* 0x000fda0002704270 */
[----:B------:R-:W-:Y:S01]  /*6810*/  @P0 STG.E.U16 desc[UR36][R8.64+0x52], R79 ;  /* 0x0000524f08000986 */ /* 0x000fe2000c101524 */
[----:B------:R-:W-:-:S13]  /*6820*/  ISETP.GT.AND P0, PT, R3, RZ, P3 ;  /* 0x000000ff0300720c */ /* 0x000fda0001f04270 */
[----:B0-----:R-:W-:Y:S02]  /*6830*/  @P0 IMAD.MOV.U32 R10, RZ, RZ, R14 ;  /* 0x000000ffff0a0224 */ /* 0x001fe400078e000e */
[----:B------:R-:W-:-:S05]  /*6840*/  @P0 IMAD.MOV.U32 R11, RZ, RZ, R15 ;  /* 0x000000ffff0b0224 */ /* 0x000fca00078e000f */
[----:B------:R0:W-:Y:S01]  /*6850*/  @P0 STG.E.U16 desc[UR36][R10.64+0x60], R80 ;  /* 0x000060500a000986 */ /* 0x0001e2000c101524 */
[----:B------:R-:W-:-:S04]  /*6860*/  ISETP.GT.AND P0, PT, R4, 0x31, PT ;  /* 0x000000310400780c */ /* 0x000fc80003f04270 */
        /* <DEDUP_REMOVED lines=8> */
[----:B------:R-:W-:-:S05]  /*68f0*/  IADD3 R12, P1, R89, R8, RZ ;  /* 0x00000008590c7210 */ /* 0x000fca0007f3e0ff */
[----:B------:R-:W-:Y:S01]  /*6900*/  IMAD.X R13, R57, 0x1, R9, P1 ;  /* 0x00000001390d7824 */ /* 0x000fe200008e0609 */
[----:B------:R-:W-:-:S13]  /*6910*/  ISETP.GT.AND P1, PT, R3, RZ, P2 ;  /* 0x000000ff0300720c */ /* 0x000fda0001724270 */
[----:B------:R-:W-:Y:S01]  /*6920*/  @P1 STG.E.U16 desc[UR36][R14.64+0x70], R84 ;  /* 0x000070540e001986 */ /* 0x000fe2000c101524 */
[----:B------:R-:W-:-:S05]  /*6930*/  IADD3 R20, P1, R89, R8, RZ ;  /* 0x0000000859147210 */ /* 0x000fca0007f3e0ff */
[----:B------:R-:W-:Y:S01]  /*6940*/  IMAD.X R21, R57, 0x1, R9, P1 ;  /* 0x0000000139157824 */ /* 0x000fe200008e0609 */
[----:B0-----:R-:W-:-:S05]  /*6950*/  IADD3 R10, P1, R89, R14, RZ ;  /* 0x0000000e590a7210 */ /* 0x001fca0007f3e0ff */
[----:B------:R-:W-:Y:S01]  /*6960*/  IMAD.X R11, R57, 0x1, R15, P1 ;  /* 0x00000001390b7824 */ /* 0x000fe200008e060f */
[----:B------:R-:W-:-:S04]  /*6970*/  ISETP.GT.AND P1, PT, R4, 0x39, PT ;  /* 0x000000390400780c */ /* 0x000fc80003f24270 */
[----:B------:R-:W-:-:S13]  /*6980*/  ISETP.GT.AND P5, PT, R3, RZ, P1 ;  /* 0x000000ff0300720c */ /* 0x000fda0000fa4270 */
[----:B------:R-:W-:Y:S01]  /*6990*/  @P5 STG.E.U16 desc[UR36][R14.64+0x72], R85 ;  /* 0x000072550e005986 */ /* 0x000fe2000c101524 */
[----:B------:R-:W-:-:S13]  /*69a0*/  ISETP.GT.AND P5, PT, R3, 0x8, P2 ;  /* 0x000000080300780c */ /* 0x000fda00017a4270 */
[----:B------:R-:W-:Y:S01]  /*69b0*/  @P5 STG.E.U16 desc[UR36][R8.64+0x70], R86 ;  /* 0x0000705608005986 */ /* 0x000fe2000c101524 */
[----:B------:R-:W-:-:S13]  /*69c0*/  ISETP.GT.AND P5, PT, R3, 0x8, P1 ;  /* 0x000000080300780c */ /* 0x000fda0000fa4270 */
[----:B------:R0:W-:Y:S01]  /*69d0*/  @P5 STG.E.U16 desc[UR36][R8.64+0x72], R87 ;  /* 0x0000725708005986 */ /* 0x0001e2000c101524 */
[C---:B------:R-:W-:Y:S02]  /*69e0*/  ISETP.GT.AND P5, PT, R3.reuse, 0x80, P6 ;  /* 0x000000800300780c */ /* 0x040fe400037a4270 */
[----:B------:R-:W-:-:S11]  /*69f0*/  ISETP.GT.AND P6, PT, R3, 0x88, P6 ;  /* 0x000000880300780c */ /* 0x000fd600037c4270 */
[----:B------:R-:W-:Y:S01]  /*6a00*/  @P5 STG.E.U16 desc[UR36][R10.64], R24 ;  /* 0x000000180a005986 */ /* 0x000fe2000c101524 */
[----:B------:R-:W-:-:S04]  /*6a10*/  ISETP.GT.AND P5, PT, R4, 0x1, PT ;  /* 0x000000010400780c */ /* 0x000fc80003fa4270 */
[----:B------:R-:W-:-:S13]  /*6a20*/  ISETP.GT.AND P5, PT, R3, 0x80, P5 ;  /* 0x000000800300780c */ /* 0x000fda0002fa4270 */
[----:B0-----:R-:W-:Y:S02]  /*6a30*/  @P5 IMAD.MOV.U32 R8, RZ, RZ, R10 ;  /* 0x000000ffff085224 */ /* 0x001fe400078e000a */
[----:B------:R-:W-:-:S05]  /*6a40*/  @P5 IMAD.MOV.U32 R9, RZ, RZ, R11 ;  /* 0x000000ffff095224 */ /* 0x000fca00078e000b */
[----:B------:R0:W-:Y:S01]  /*6a50*/  @P5 STG.E.U16 desc[UR36][R8.64+0x2], R25 ;  /* 0x0000021908005986 */ /* 0x0001e2000c101524 */
[----:B------:R-:W-:-:S03]  /*6a60*/  ISETP.NE.AND P5, PT, R5, RZ, PT ;  /* 0x000000ff0500720c */ /* 0x000fc60003fa5270 */
[----:B------:R-:W-:Y:S01]  /*6a70*/  @P6 STG.E.U16 desc[UR36][R12.64], R26 ;  /* 0x0000001a0c006986 */ /* 0x000fe2000c101524 */
[----:B------:R-:W-:-:S04]  /*6a80*/  ISETP.GT.AND P6, PT, R4, 0x1, PT ;  /* 0x000000010400780c */ /* 0x000fc80003fc4270 */
[----:B------:R-:W-:-:S13]  /*6a90*/  ISETP.GT.AND P6, PT, R3, 0x88, P6 ;  /* 0x000000880300780c */ /* 0x000fda00037c4270 */
[----:B------:R-:W-:Y:S01]  /*6aa0*/  @P6 STG.E.U16 desc[UR36][R20.64+0x2], R27 ;  /* 0x0000021b14006986 */ /* 0x000fe2000c101524 */
[----:B------:R-:W-:-:S04]  /*6ab0*/  ISETP.GT.AND P6, PT, R4, 0x8, PT ;  /* 0x000000080400780c */ /* 0x000fc80003fc4270 */
[----:B------:R-:W-:-:S13]  /*6ac0*/  ISETP.GT.AND P6, PT, R3, 0x80, P6 ;  /* 0x000000800300780c */ /* 0x000fda00037c4270 */
[----:B0-----:R-:W-:Y:S02]  /*6ad0*/  @P6 IMAD.MOV.U32 R8, RZ, RZ, R10 ;  /* 0x000000ffff086224 */ /* 0x001fe400078e000a */
[----:B------:R-:W-:-:S05]  /*6ae0*/  @P6 IMAD.MOV.U32 R9, RZ, RZ, R11 ;  /* 0x000000ffff096224 */ /* 0x000fca00078e000b */
[----:B------:R0:W-:Y:S01]  /*6af0*/  @P6 STG.E.U16 desc[UR36][R8.64+0x10], R28 ;  /* 0x0000101c08006986 */ /* 0x0001e2000c101524 */
[----:B------:R-:W-:-:S04]  /*6b00*/  ISETP.GT.AND P6, PT, R4, 0x9, PT ;  /* 0x000000090400780c */ /* 0x000fc80003fc4270 */
[----:B------:R-:W-:-:S13]  /*6b10*/  ISETP.GT.AND P6, PT, R3, 0x80, P6 ;  /* 0x000000800300780c */ /* 0x000fda00037c4270 */
[----:B0-----:R-:W-:Y:S02]  /*6b20*/  @P6 IMAD.MOV.U32 R8, RZ, RZ, R10 ;  /* 0x000000ffff086224 */ /* 0x001fe400078e000a */
[----:B------:R-:W-:-:S05]  /*6b30*/  @P6 IMAD.MOV.U32 R9, RZ, RZ, R11 ;  /* 0x000000ffff096224 */ /* 0x000fca00078e000b */
[----:B------:R0:W-:Y:S01]  /*6b40*/  @P6 STG.E.U16 desc[UR36][R8.64+0x12], R29 ;  /* 0x0000121d08006986 */ /* 0x0001e2000c101524 */
[----:B------:R-:W-:-:S04]  /*6b50*/  ISETP.GT.AND P6, PT, R4, 0x8, PT ;  /* 0x000000080400780c */ /* 0x000fc80003fc4270 */
[----:B------:R-:W-:-:S13]  /*6b60*/  ISETP.GT.AND P6, PT, R3, 0x88, P6 ;  /* 0x000000880300780c */ /* 0x000fda00037c4270 */
        /* <DEDUP_REMOVED lines=45> */
[----:B------:R-:W-:Y:S01]  /*6e40*/  @P6 STG.E.U16 desc[UR36][R8.64+0x42], R41 ;  /* 0x0000422908006986 */ /* 0x000fe2000c101524 */
[----:B------:R-:W-:-:S04]  /*6e50*/  ISETP.GT.AND P6, PT, R4, 0x20, PT ;  /* 0x000000200400780c */ /* 0x000fc80003fc4270 */
[----:B------:R-:W-:-:S13]  /*6e60*/  ISETP.GT.AND P6, PT, R3, 0x88, P6 ;  /* 0x000000880300780c */ /* 0x000fda00037c4270 */
[----:B------:R-:W-:Y:S01]  /*6e70*/  @P6 STG.E.U16 desc[UR36][R6.64+0x40], R42 ;  /* 0x0000402a06006986 */ /* 0x000fe2000c101524 */
[----:B------:R-:W-:-:S04]  /*6e80*/  ISETP.GT.AND P6, PT, R4, 0x21, PT ;  /* 0x000000210400780c */ /* 0x000fc80003fc4270 */
[----:B------:R-:W-:-:S13]  /*6e90*/  ISETP.GT.AND P6, PT, R3, 0x88, P6 ;  /* 0x000000880300780c */ /* 0x000fda00037c4270 */
[----:B------:R-:W-:Y:S02]  /*6ea0*/  @P6 IMAD.MOV.U32 R4, RZ, RZ, R6 ;  /* 0x000000ffff046224 */ /* 0x000fe400078e0006 */
[----:B------:R-:W-:-:S05]  /*6eb0*/  @P6 IMAD.MOV.U32 R5, RZ, RZ, R7 ;  /* 0x000000ffff056224 */ /* 0x000fca00078e0007 */
[----:B------:R0:W-:Y:S01]  /*6ec0*/  @P6 STG.E.U16 desc[UR36][R4.64+0x42], R43 ;  /* 0x0000422b04006986 */ /* 0x0001e2000c101524 */
[C---:B------:R-:W-:Y:S02]  /*6ed0*/  ISETP.GT.AND P6, PT, R3.reuse, 0x80, P5 ;  /* 0x000000800300780c */ /* 0x040fe40002fc4270 */
[----:B------:R-:W-:-:S11]  /*6ee0*/  ISETP.GT.AND P5, PT, R3, 0x88, P5 ;  /* 0x000000880300780c */ /* 0x000fd60002fa4270 */
[----:B0-----:R-:W-:Y:S02]  /*6ef0*/  @P6 IMAD.MOV.U32 R4, RZ, RZ, R10 ;  /* 0x000000ffff046224 */ /* 0x001fe400078e000a */
[----:B------:R-:W-:-:S05]  /*6f00*/  @P6 IMAD.MOV.U32 R5, RZ, RZ, R11 ;  /* 0x000000ffff056224 */ /* 0x000fca00078e000b */
[----:B------:R0:W-:Y:S01]  /*6f10*/  @P6 STG.E.U16 desc[UR36][R4.64+0x50], R44 ;  /* 0x0000502c04006986 */ /* 0x0001e2000c101524 */
[C---:B------:R-:W-:Y:S02]  /*6f20*/  ISETP.GT.AND P6, PT, R3.reuse, 0x80, P4 ;  /* 0x000000800300780c */ /* 0x040fe400027c4270 */
[----:B------:R-:W-:-:S11]  /*6f30*/  ISETP.GT.AND P4, PT, R3, 0x88, P4 ;  /* 0x000000880300780c */ /* 0x000fd60002784270 */
[----:B0-----:R-:W-:Y:S02]  /*6f40*/  @P6 IMAD.MOV.U32 R4, RZ, RZ, R10 ;  /* 0x000000ffff046224 */ /* 0x001fe400078e000a */
[----:B------:R-:W-:-:S05]  /*6f50*/  @P6 IMAD.MOV.U32 R5, RZ, RZ, R11 ;  /* 0x000000ffff056224 */ /* 0x000fca00078e000b */
[----:B------:R0:W-:Y:S02]  /*6f60*/  @P6 STG.E.U16 desc[UR36][R4.64+0x52], R45 ;  /* 0x0000522d04006986 */ /* 0x0001e4000c101524 */
[----:B0-----:R-:W-:Y:S02]  /*6f70*/  @P5 IMAD.MOV.U32 R4, RZ, RZ, R6 ;  /* 0x000000ffff045224 */ /* 0x001fe400078e0006 */
[----:B------:R-:W-:-:S05]  /*6f80*/  @P5 IMAD.MOV.U32 R5, RZ, RZ, R7 ;  /* 0x000000ffff055224 */ /* 0x000fca00078e0007 */
[----:B------:R0:W-:Y:S01]  /*6f90*/  @P5 STG.E.U16 desc[UR36][R4.64+0x50], R46 ;  /* 0x0000502e04005986 */ /* 0x0001e2000c101524 */
[C---:B------:R-:W-:Y:S02]  /*6fa0*/  ISETP.GT.AND P5, PT, R3.reuse, 0x80, P3 ;  /* 0x000000800300780c */ /* 0x040fe40001fa4270 */
[----:B------:R-:W-:Y:S01]  /*6fb0*/  ISETP.GT.AND P3, PT, R3, 0x88, P3 ;  /* 0x000000880300780c */ /* 0x000fe20001f64270 */
        /* <DEDUP_REMOVED lines=17> */
[----:B------:R0:W-:Y:S02]  /*70d0*/  @P3 STG.E.U16 desc[UR36][R4.64+0x60], R50 ;  /* 0x0000603204003986 */ /* 0x0001e4000c101524 */
[----:B0-----:R-:W-:Y:S02]  /*70e0*/  @P0 IMAD.MOV.U32 R4, RZ, RZ, R6 ;  /* 0x000000ffff040224 */ /* 0x001fe400078e0006 */
[----:B------:R-:W-:-:S05]  /*70f0*/  @P0 IMAD.MOV.U32 R5, RZ, RZ, R7 ;  /* 0x000000ffff050224 */ /* 0x000fca00078e0007 */
[----:B------:R0:W-:Y:S02]  /*7100*/  @P0 STG.E.U16 desc[UR36][R4.64+0x62], R51 ;  /* 0x0000623304000986 */ /* 0x0001e4000c101524 */
[----:B0-----:R-:W-:Y:S02]  /*7110*/  @P5 IMAD.MOV.U32 R4, RZ, RZ, R10 ;  /* 0x000000ffff045224 */ /* 0x001fe400078e000a */
[----:B------:R-:W-:-:S05]  /*7120*/  @P5 IMAD.MOV.U32 R5, RZ, RZ, R11 ;  /* 0x000000ffff055224 */ /* 0x000fca00078e000b */
[----:B------:R0:W-:Y:S04]  /*7130*/  @P5 STG.E.U16 desc[UR36][R4.64+0x70], R52 ;  /* 0x0000703404005986 */ /* 0x0001e8000c101524 */
[----:B------:R1:W-:Y:S01]  /*7140*/  @P4 STG.E.U16 desc[UR36][R10.64+0x72], R53 ;  /* 0x000072350a004986 */ /* 0x0003e2000c101524 */
[----:B0-----:R-:W-:Y:S02]  /*7150*/  @P2 IMAD.MOV.U32 R4, RZ, RZ, R6 ;  /* 0x000000ffff042224 */ /* 0x001fe400078e0006 */
[----:B------:R-:W-:-:S05]  /*7160*/  @P2 IMAD.MOV.U32 R5, RZ, RZ, R7 ;  /* 0x000000ffff052224 */ /* 0x000fca00078e0007 */
[----:B------:R1:W-:Y:S04]  /*7170*/  @P2 STG.E.U16 desc[UR36][R4.64+0x70], R54 ;  /* 0x0000703604002986 */ /* 0x0003e8000c101524 */
[----:B------:R1:W-:Y:S02]  /*7180*/  @P1 STG.E.U16 desc[UR36][R6.64+0x72], R55 ;  /* 0x0000723706001986 */ /* 0x0003e4000c101524 */
.L_x_158:
[----:B------:R-:W-:Y:S05]  /*7190*/  BSYNC B0 ;  /* 0x0000000000007941 */ /* 0x000fea0003800000 */
.L_x_34:
[----:B------:R-:W-:Y:S01]  /*71a0*/  ULDC UR4, c[0x0][0xc] ;  /* 0x0000030000047ab9 */ /* 0x000fe20000000800 */
[----:B------:R-:W-:Y:S01]  /*71b0*/  ULDC UR5, c[0x0][0x10] ;  /* 0x0000040000057ab9 */ /* 0x000fe20000000800 */
[----:B------:R-:W2:Y:S01]  /*71c0*/  LDC R3, c[0x0][0x14] ;  /* 0x00000500ff037b82 */ /* 0x000ea20000000800 */
[----:B------:R-:W-:Y:S01]  /*71d0*/  UIMAD.WIDE.U32 UR4, UR4, UR5, URZ ;  /* 0x00000005040472a5 */ /* 0x000fe2000f8e003f */
[----:B------:R-:W-:Y:S02]  /*71e0*/  IMAD.MOV.U32 R92, RZ, RZ, -0x1 ;  /* 0xffffffffff5c7424 */ /* 0x000fe400078e00ff */
[----:B------:R-:W-:-:S03]  /*71f0*/  IMAD.MOV.U32 R89, RZ, RZ, -0x1 ;  /* 0xffffffffff597424 */ /* 0x000fc600078e00ff */
[----:B--2---:R-:W-:-:S04]  /*7200*/  IMAD.WIDE.U32 R16, R3, UR4, R16 ;  /* 0x0000000403107c25 */ /* 0x004fc8000f8e0010 */
[----:B------:R-:W-:Y:S01]  /*7210*/  IMAD R3, R3, UR5, RZ ;  /* 0x0000000503037c24 */ /* 0x000fe2000f8e02ff */
[----:B------:R-:W-:Y:S02]  /*7220*/  ULDC.64 UR4, c[0x0][0x650] ;  /* 0x0001940000047ab9 */ /* 0x000fe40000000a00 */
[----:B------:R-:W-:Y:S01]  /*7230*/  ISETP.GE.U32.AND P0, PT, R16, UR4, PT ;  /* 0x0000000410007c0c */ /* 0x000fe2000bf06070 */
[--C-:B------:R-:W-:Y:S01]  /*7240*/  IMAD.IADD R17, R17, 0x1, R3.reuse ;  /* 0x0000000111117824 */ /* 0x100fe200078e0203 */
[----:B------:R-:W-:-:S04]  /*7250*/  PRMT R3, RZ, 0x7610, R3 ;  /* 0x00007610ff037816 */ /* 0x000fc80000000003 */
[----:B------:R-:W-:-:S13]  /*7260*/  ISETP.GE.U32.AND.EX P0, PT, R17, UR5, PT, P0 ;  /* 0x0000000511007c0c */ /* 0x000fda000bf06100 */
[----:B------:R-:W-:Y:S05]  /*7270*/  @P0 BRA `(.L_x_159) ;  /* 0x0000000400640947 */ /* 0x000fea0003800000 */
[----:B0-----:R-:W0:Y:S01]  /*7280*/  S2R R12, SR_CTAID.X ;  /* 0x00000000000c7919 */ /* 0x001e220000002500 */
[----:B-1-34-:R-:W1:Y:S01]  /*7290*/  LDC.64 R10, c[0x0][0x628] ;  /* 0x00018a00ff0a7b82 */ /* 0x01ae620000000a00 */
[----:B------:R-:W-:Y:S01]  /*72a0*/  ULDC UR4, c[0x0][0x150] ;  /* 0x0000540000047ab9 */ /* 0x000fe20000000800 */
[----:B------:R-:W-:Y:S01]  /*72b0*/  IMAD.MOV.U32 R8, RZ, RZ, R16 ;  /* 0x000000ffff087224 */ /* 0x000fe200078e0010 */
[----:B------:R-:W2:Y:S01]  /*72c0*/  S2R R24, SR_CTAID.Y ;  /* 0x0000000000187919 */ /* 0x000ea20000002600 */
[----:B------:R-:W-:-:S04]  /*72d0*/  IMAD.MOV.U32 R9, RZ, RZ, R17 ;  /* 0x000000ffff097224 */ /* 0x000fc800078e0011 */
[----:B------:R-:W3:Y:S08]  /*72e0*/  LDC R21, c[0x0][0x144] ;  /* 0x00005100ff157b82 */ /* 0x000ef00000000800 */
[----:B------:R-:W4:Y:S08]  /*72f0*/  LDC R0, c[0x0][0x630] ;  /* 0x00018c00ff007b82 */ /* 0x000f300000000800 */
[----:B------:R-:W2:Y:S01]  /*7300*/  LDC.64 R14, c[0x0][0x620] ;  /* 0x00018800ff0e7b82 */ /* 0x000ea20000000a00 */
[----:B-1----:R-:W-:-:S04]  /*7310*/  ISETP.NE.U32.AND P0, PT, R10, RZ, PT ;  /* 0x000000ff0a00720c */ /* 0x002fc80003f05070 */
[----:B------:R-:W-:Y:S02]  /*7320*/  ISETP.NE.AND.EX P0, PT, R11, RZ, PT, P0 ;  /* 0x000000ff0b00720c */ /* 0x000fe40003f05300 */
[----:B0-----:R-:W-:-:S05]  /*7330*/  I2FP.F32.U32 R3, R12 ;  /* 0x0000000c00037245 */ /* 0x001fca0000201000 */
[----:B------:R-:W-:-:S04]  /*7340*/  FMUL R3, R3, UR4 ;  /* 0x0000000403037c20 */ /* 0x000fc80008400000 */
[----:B------:R0:W1:Y:S02]  /*7350*/  F2I.U32.TRUNC.NTZ R20, R3 ;  /* 0x0000000300147305 */ /* 0x000064000020f000 */
[----:B---34-:R-:W-:Y:S05]  /*7360*/  @!P0 BRA `(.L_x_160) ;  /* 0x0000000000288947 */ /* 0x018fea0003800000 */
[----:B0-----:R-:W0:Y:S02]  /*7370*/  LDC R3, c[0x0][0x634] ;  /* 0x00018d00ff037b82 */ /* 0x001e240000000800 */
        /* <DEDUP_REMOVED lines=9> */
.L_x_160:
[----:B------:R-:W3:Y:S01]  /*7410*/  LDC.64 R28, c[0x0][0x640] ;  /* 0x00019000ff1c7b82 */ /* 0x000ee20000000a00 */
[-CC-:B------:R-:W-:Y:S01]  /*7420*/  SHF.R.U64 R89, R8, R0.reuse, R9.reuse ;  /* 0x0000000008597219 */ /* 0x180fe20000001209 */
[----:B-1----:R-:W-:Y:S01]  /*7430*/  IMAD.MOV R20, RZ, RZ, -R20 ;  /* 0x000000ffff147224 */ /* 0x002fe200078e0a14 */
[----:B------:R-:W-:Y:S01]  /*7440*/  SHF.R.U32.HI R0, RZ, R0, R9 ;  /* 0x00000000ff007219 */ /* 0x000fe20000011609 */
[----:B------:R-:W-:Y:S01]  /*7450*/  ULDC UR4, c[0x0][0x154] ;  /* 0x0000550000047ab9 */ /* 0x000fe20000000800 */
[----:B0-----:R-:W-:Y:S01]  /*7460*/  IADD3 R3, P0, RZ, -R89, RZ ;  /* 0x80000059ff037210 */ /* 0x001fe20007f1e0ff */
[----:B------:R-:W-:Y:S02]  /*7470*/  IMAD R21, R21, R20, R12 ;  /* 0x0000001415157224 */ /* 0x000fe400078e020c */
[----:B------:R-:W0:Y:S01]  /*7480*/  LDC R6, c[0x0][0x618] ;  /* 0x00018600ff067b82 */ /* 0x000e220000000800 */
[----:B------:R-:W-:Y:S02]  /*7490*/  IMAD.MOV.U32 R7, RZ, RZ, 0x1 ;  /* 0x00000001ff077424 */ /* 0x000fe400078e00ff */
[----:B------:R-:W-:-:S04]  /*74a0*/  IMAD.X R5, RZ, RZ, ~R0, P0 ;  /* 0x000000ffff057224 */ /* 0x000fc800000e0e00 */
[-C--:B--2---:R-:W-:Y:S01]  /*74b0*/  IMAD R0, R5, R14.reuse, RZ ;  /* 0x0000000e05007224 */ /* 0x084fe200078e02ff */
[----:B------:R-:W1:Y:S01]  /*74c0*/  LDC R8, c[0x0][0x608] ;  /* 0x00018200ff087b82 */ /* 0x000e620000000800 */
[----:B------:R-:W-:-:S04]  /*74d0*/  IMAD.WIDE.U32 R4, R3, R14, R16 ;  /* 0x0000000e03047225 */ /* 0x000fc800078e0010 */
[----:B------:R-:W-:Y:S01]  /*74e0*/  IMAD R3, R3, R15, R0 ;  /* 0x0000000f03037224 */ /* 0x000fe200078e0200 */
[----:B------:R-:W-:Y:S02]  /*74f0*/  I2FP.F32.U32 R0, R24 ;  /* 0x0000001800007245 */ /* 0x000fe40000201000 */
[----:B------:R-:W2:Y:S01]  /*7500*/  LDC R26, c[0x0][0x658] ;  /* 0x00019600ff1a7b82 */ /* 0x000ea20000000800 */
[----:B------:R-:W-:Y:S01]  /*7510*/  IMAD.IADD R3, R5, 0x1, R3 ;  /* 0x0000000105037824 */ /* 0x000fe200078e0203 */
[----:B---3--:R-:W-:Y:S01]  /*7520*/  ISETP.NE.U32.AND P0, PT, R28, RZ, PT ;  /* 0x000000ff1c00720c */ /* 0x008fe20003f05070 */
[----:B------:R-:W-:Y:S01]  /*7530*/  FMUL R0, R0, UR4 ;  /* 0x0000000400007c20 */ /* 0x000fe20008400000 */
[----:B------:R-:W-:Y:S02]  /*7540*/  IMAD.MOV.U32 R5, RZ, RZ, -0x1 ;  /* 0xffffffffff057424 */ /* 0x000fe400078e00ff */
[----:B------:R-:W-:Y:S01]  /*7550*/  ISETP.NE.AND.EX P0, PT, R29, RZ, PT, P0 ;  /* 0x000000ff1d00720c */ /* 0x000fe20003f05300 */
[----:B------:R3:W4:Y:S01]  /*7560*/  F2I.U32.TRUNC.NTZ R13, R0 ;  /* 0x00000000000d7305 */ /* 0x000722000020f000 */
[----:B------:R-:W3:Y:S01]  /*7570*/  LDC R15, c[0x0][0x148] ;  /* 0x00005200ff0f7b82 */ /* 0x000ee20000000800 */
[----:B0-----:R-:W-:-:S02]  /*7580*/  SHF.R.U64 R12, R4, R6, R3 ;  /* 0x00000006040c7219 */ /* 0x001fc40000001203 */
[----:B------:R-:W-:-:S05]  /*7590*/  SHF.R.U32.HI R3, RZ, R6, R3 ;  /* 0x00000006ff037219 */ /* 0x000fca0000011603 */
[----:B------:R-:W0:Y:S01]  /*75a0*/  LDC R20, c[0x0][0x600] ;  /* 0x00018000ff147b82 */ /* 0x000e220000000800 */
[-CC-:B-1----:R-:W-:Y:S02]  /*75b0*/  SHF.R.U64 R10, R12, R8.reuse, R3.reuse ;  /* 0x000000080c0a7219 */ /* 0x182fe40000001203 */
[----:B------:R-:W-:-:S05]  /*75c0*/  SHF.R.U32.HI R3, RZ, R8, R3 ;  /* 0x00000008ff037219 */ /* 0x000fca0000011603 */
[----:B------:R-:W1:Y:S01]  /*75d0*/  LDC R27, c[0x0][0x648] ;  /* 0x00019200ff1b7b82 */ /* 0x000e620000000800 */
[-C--:B--2---:R-:W-:Y:S02]  /*75e0*/  SHF.L.U32 R4, R5, R26.reuse, RZ ;  /* 0x0000001a05047219 */ /* 0x084fe400000006ff */
[-CC-:B------:R-:W-:Y:S02]  /*75f0*/  SHF.R.U64 R14, R10, R26.reuse, R3.reuse ;  /* 0x0000001a0a0e7219 */ /* 0x180fe40000001203 */
[----:B------:R-:W-:Y:S02]  /*7600*/  SHF.R.U32.HI R5, RZ, R26, R3 ;  /* 0x0000001aff057219 */ /* 0x000fe40000011603 */
[----:B------:R-:W-:Y:S01]  /*7610*/  LOP3.LUT R25, RZ, R4, RZ, 0x33, !PT ;  /* 0x00000004ff197212 */ /* 0x000fe200078e33ff */
[----:B------:R-:W2:Y:S01]  /*7620*/  LDC R30, c[0x0][0x638] ;  /* 0x00018e00ff1e7b82 */ /* 0x000ea20000000800 */
[----:B------:R-:W-:Y:S01]  /*7630*/  SHF.L.U32 R26, R7, R26, RZ ;  /* 0x0000001a071a7219 */ /* 0x000fe200000006ff */
[----:B------:R-:W-:-:S06]  /*7640*/  IMAD.MOV.U32 R4, RZ, RZ, R14 ;  /* 0x000000ffff047224 */ /* 0x000fcc00078e000e */
[----:B------:R-:W0:Y:S01]  /*7650*/  LDC R31, c[0x0][0x610] ;  /* 0x00018400ff1f7b82 */ /* 0x000e220000000800 */
[----:B----4-:R-:W-:Y:S05]  /*7660*/  @!P0 BRA `(.L_x_161) ;  /* 0x0000000000288947 */ /* 0x010fea0003800000 */
        /* <DEDUP_REMOVED lines=10> */
.L_x_161:
[----:B------:R-:W-:Y:S01]  /*7710*/  ISETP.NE.AND P0, PT, R2, 0x1, PT ;  /* 0x000000010200780c */ /* 0x000fe20003f05270 */
[----:B0-----:R-:W-:Y:S01]  /*7720*/  VIADD R7, R20, 0xffffffff ;  /* 0xffffffff14077836 */ /* 0x001fe20000000000 */
[----:B-1-3--:R-:W-:Y:S01]  /*7730*/  SHF.R.U64 R0, R4, R27, R5 ;  /* 0x0000001b04007219 */ /* 0x00afe20000001205 */
[----:B------:R-:W-:Y:S01]  /*7740*/  IMAD.MOV R13, RZ, RZ, -R13 ;  /* 0x000000ffff0d7224 */ /* 0x000fe200078e0a0d */
[----:B------:R-:W-:Y:S01]  /*7750*/  LOP3.LUT R5, R10, R25, RZ, 0xc0, !PT ;  /* 0x000000190a057212 */ /* 0x000fe200078ec0ff */
[----:B------:R-:W-:Y:S01]  /*7760*/  IMAD.MOV.U32 R4, RZ, RZ, 0x1 ;  /* 0x00000001ff047424 */ /* 0x000fe200078e00ff */
[----:B------:R-:W-:Y:S01]  /*7770*/  LOP3.LUT R12, R12, R7, RZ, 0xc0, !PT ;  /* 0x000000070c0c7212 */ /* 0x000fe200078ec0ff */
[----:B------:R-:W-:Y:S02]  /*7780*/  IMAD.MOV R3, RZ, RZ, -R0 ;  /* 0x000000ffff037224 */ /* 0x000fe400078e0a00 */
[----:B------:R-:W-:Y:S02]  /*7790*/  IMAD R0, R26, R0, R5 ;  /* 0x000000001a007224 */ /* 0x000fe400078e0205 */
[----:B--2---:R-:W-:-:S02]  /*77a0*/  IMAD R3, R3, R30, R14 ;  /* 0x0000001e03037224 */ /* 0x004fc400078e020e */
[----:B------:R-:W-:Y:S02]  /*77b0*/  @P0 IMAD R21, R15, R13, R24 ;  /* 0x0000000d0f150224 */ /* 0x000fe400078e0218 */
[----:B------:R-:W-:Y:S01]  /*77c0*/  IMAD R5, R3, R20, R12 ;  /* 0x0000001403057224 */ /* 0x000fe200078e020c */
[----:B------:R-:W-:Y:S01]  /*77d0*/  PRMT R3, R4, 0x7610, R3 ;  /* 0x0000761004037816 */ /* 0x000fe20000000003 */
[----:B------:R-:W-:-:S05]  /*77e0*/  IMAD R0, R0, R31, R21 ;  /* 0x0000001f00007224 */ /* 0x000fca00078e0215 */
[----:B------:R-:W-:Y:S02]  /*77f0*/  SEL R92, R5, R0, !P0 ;  /* 0x00000000055c7207 */ /* 0x000fe40004000000 */
[----:B------:R-:W-:-:S07]  /*7800*/  SEL R0, R0, R5, !P0 ;  /* 0x0000000500007207 */ /* 0x000fce0004000000 */
.L_x_159:
[----:B------:R-:W-:Y:S01]  /*7810*/  LOP3.LUT P0, RZ, R3, 0xff, RZ, 0xc0, !PT ;  /* 0x000000ff03ff7812 */ /* 0x000fe2000780c0ff */
[----:B------:R-:W-:-:S12]  /*7820*/  IMAD.MOV.U32 R96, RZ, RZ, R0 ;  /* 0x000000ffff607224 */ /* 0x000fd800078e0000 */
[----:B------:R-:W-:Y:S05]  /*7830*/  @P0 BRA `(.L_x_162) ;  /* 0xffffff9800800947 */ /* 0x000fea000383ffff */
[----:B------:R-:W-:Y:S05]  /*7840*/  EXIT ;  /* 0x000000000000794d */ /* 0x000fea0003800000 */
.L_x_7:
        /* <DEDUP_REMOVED lines=26> */
.L_x_164:
[----:B------:R-:W0:Y:S01]  /*79f0*/  LDC.64 R28, c[0x0][0x640] ;  /* 0x00019000ff1c7b82 */ /* 0x000e220000000a00 */
[-CC-:B------:R-:W-:Y:S01]  /*7a00*/  SHF.R.U64 R22, R12, R6.reuse, R13.reuse ;  /* 0x000000060c167219 */ /* 0x180fe2000000120d */
[----:B------:R-:W-:Y:S01]  /*7a10*/  IMAD.MOV.U32 R30, RZ, RZ, 0x1 ;  /* 0x00000001ff1e7424 */ /* 0x000fe200078e00ff */
[----:B------:R-:W-:Y:S02]  /*7a20*/  SHF.R.U32.HI R6, RZ, R6, R13 ;  /* 0x00000006ff067219 */ /* 0x000fe4000001160d */
        /* <DEDUP_REMOVED lines=8> */
[----:B------:R-:W-:Y:S01]  /*7ab0*/  IMAD.IADD R9, R9, 0x1, R11 ;  /* 0x0000000109097824 */ /* 0x000fe200078e020b */
[----:B0-----:R-:W-:-:S04]  /*7ac0*/  ISETP.NE.U32.AND P0, PT, R28, RZ, PT ;  /* 0x000000ff1c00720c */ /* 0x001fc80003f05070 */
[----:B------:R-:W-:Y:S02]  /*7ad0*/  ISETP.NE.AND.EX P0, PT, R29, RZ, PT, P0 ;  /* 0x000000ff1d00720c */ /* 0x000fe40003f05300 */
[----:B------:R-:W0:Y:S01]  /*7ae0*/  LDC R20, c[0x0][0x600] ;  /* 0x00018000ff147b82 */ /* 0x000e220000000800 */
[-CC-:B-1----:R-:W-:Y:S01]  /*7af0*/  SHF.R.U64 R14, R8, R10.reuse, R9.reuse ;  /* 0x0000000a080e7219 */ /* 0x182fe20000001209 */
[----:B------:R-:W-:Y:S01]  /*7b00*/  IMAD.MOV.U32 R8, RZ, RZ, -0x1 ;  /* 0xffffffffff087424 */ /* 0x000fe200078e00ff */
[----:B------:R-:W-:-:S05]  /*7b10*/  SHF.R.U32.HI R9, RZ, R10, R9 ;  /* 0x0000000aff097219 */ /* 0x000fca0000011609 */
[----:B------:R-:W1:Y:S01]  /*7b20*/  LDC R24, c[0x0][0x648] ;  /* 0x00019200ff187b82 */ /* 0x000e620000000800 */
[-CC-:B--2---:R-:W-:Y:S02]  /*7b30*/  SHF.R.U64 R23, R14, R12.reuse, R9.reuse ;  /* 0x0000000c0e177219 */ /* 0x184fe40000001209 */
[----:B------:R-:W-:-:S05]  /*7b40*/  SHF.R.U32.HI R6, RZ, R12, R9 ;  /* 0x0000000cff067219 */ /* 0x000fca0000011609 */
[----:B------:R-:W2:Y:S01]  /*7b50*/  LDC R26, c[0x0][0x638] ;  /* 0x00018e00ff1a7b82 */ /* 0x000ea20000000800 */
[-C--:B---3--:R-:W-:Y:S02]  /*7b60*/  SHF.L.U32 R8, R8, R27.reuse, RZ ;  /* 0x0000001b08087219 */ /* 0x088fe400000006ff */
[-CC-:B------:R-:W-:Y:S02]  /*7b70*/  SHF.R.U64 R25, R23, R27.reuse, R6.reuse ;  /* 0x0000001b17197219 */ /* 0x180fe40000001206 */
[----:B------:R-:W-:Y:S02]  /*7b80*/  LOP3.LUT R32, RZ, R8, RZ, 0x33, !PT ;  /* 0x00000008ff207212 */ /* 0x000fe400078e33ff */
[----:B------:R-:W-:Y:S01]  /*7b90*/  SHF.R.U32.HI R9, RZ, R27, R6 ;  /* 0x0000001bff097219 */ /* 0x000fe20000011606 */
[----:B------:R-:W3:Y:S01]  /*7ba0*/  LDC R31, c[0x0][0x610] ;  /* 0x00018400ff1f7b82 */ /* 0x000ee20000000800 */
[----:B------:R-:W-:Y:S01]  /*7bb0*/  IMAD.MOV.U32 R8, RZ, RZ, R25 ;  /* 0x000000ffff087224 */ /* 0x000fe200078e0019 */
[----:B------:R-:W-:Y:S06]  /*7bc0*/  @!P0 BRA `(.L_x_165) ;  /* 0x0000000000288947 */ /* 0x000fec0003800000 */
        /* <DEDUP_REMOVED lines=10> */
.L_x_165:
[----:B------:R-:W-:Y:S01]  /*7c70*/  ISETP.NE.AND P0, PT, R2, 0x1, PT ;  /* 0x000000010200780c */ /* 0x000fe20003f05270 */
[----:B------:R-:W-:Y:S01]  /*7c80*/  IMAD.MOV.U32 R13, RZ, RZ, R22 ;  /* 0x000000ffff0d7224 */ /* 0x000fe200078e0016 */
[----:B-1----:R-:W-:Y:S01]  /*7c90*/  SHF.R.U64 R6, R8, R24, R9 ;  /* 0x0000001808067219 */ /* 0x002fe20000001209 */
[----:B0-----:R-:W-:Y:S01]  /*7ca0*/  VIADD R9, R20, 0xffffffff ;  /* 0xffffffff14097836 */ /* 0x001fe20000000000 */
[----:B------:R-:W-:Y:S02]  /*7cb0*/  SHF.L.U32 R30, R30, R27, RZ ;  /* 0x0000001b1e1e7219 */ /* 0x000fe400000006ff */
[----:B------:R-:W-:Y:S01]  /*7cc0*/  LOP3.LUT R5, R23, R32, RZ, 0xc0, !PT ;  /* 0x0000002017057212 */ /* 0x000fe200078ec0ff */
[----:B------:R-:W-:-:S04]  /*7cd0*/  IMAD.MOV R8, RZ, RZ, -R6 ;  /* 0x000000ffff087224 */ /* 0x000fc800078e0a06 */
[----:B------:R-:W-:Y:S01]  /*7ce0*/  IMAD R6, R30, R6, R5 ;  /* 0x000000061e067224 */ /* 0x000fe200078e0205 */
[----:B------:R-:W-:Y:S01]  /*7cf0*/  LOP3.LUT R5, R14, R9, RZ, 0xc0, !PT ;  /* 0x000000090e057212 */ /* 0x000fe200078ec0ff */
[----:B------:R-:W-:Y:S02]  /*7d00*/  @P0 IMAD R3, R7, R21, R4 ;  /* 0x0000001507030224 */ /* 0x000fe400078e0204 */
[----:B--2---:R-:W-:Y:S02]  /*7d10*/  IMAD R4, R8, R26, R25 ;  /* 0x0000001a08047224 */ /* 0x004fe400078e0219 */
[----:B---3--:R-:W-:Y:S02]  /*7d20*/  IMAD R3, R6, R31, R3 ;  /* 0x0000001f06037224 */ /* 0x008fe400078e0203 */
[----:B------:R-:W-:Y:S02]  /*7d30*/  IMAD R4, R4, R20, R5 ;  /* 0x0000001404047224 */ /* 0x000fe400078e0205 */
[----:B------:R-:W-:-:S03]  /*7d40*/  IMAD.MOV.U32 R6, RZ, RZ, 0x1 ;  /* 0x00000001ff067424 */ /* 0x000fc600078e00ff */
[----:B------:R-:W-:Y:S02]  /*7d50*/  SEL R20, R4, R3, !P0 ;  /* 0x0000000304147207 */ /* 0x000fe40004000000 */
[----:B------:R-:W-:-:S07]  /*7d60*/  SEL R11, R3, R4, !P0 ;  /* 0x00000004030b7207 */ /* 0x000fce0004000000 */
.L_x_163:
[----:B------:R-:W-:-:S08]  /*7d70*/  NOP ;  /* 0x0000000000007918 */ /* 0x000fd00000000000 */
[----:B------:R-:W0:-:S00]  /*7d80*/  USETMAXREG.DEALLOC.CTAPOOL 0x28 ;  /* 0x00000028000079c8 */ /* 0x000e0000080e0500 */
[----:B0-----:R-:W-:-:S13]  /*7d90*/  ISETP.NE.AND P0, PT, R0, RZ, PT ;  /* 0x000000ff0000720c */ /* 0x001fda0003f05270 */
[----:B------:R-:W-:Y:S05]  /*7da0*/  @P0 EXIT ;  /* 0x000000000000094d */ /* 0x000fea0003800000 */
[----:B------:R-:W-:Y:S01]  /*7db0*/  LOP3.LUT P0, RZ, R6, 0xff, RZ, 0xc0, !PT ;  /* 0x000000ff06ff7812 */ /* 0x000fe2000780c0ff */
[----:B------:R-:W-:Y:S02]  /*7dc0*/  IMAD.MOV.U32 R0, RZ, RZ, 0x1 ;  /* 0x00000001ff007424 */ /* 0x000fe400078e00ff */
[----:B------:R-:W-:-:S10]  /*7dd0*/  IMAD.MOV.U32 R12, RZ, RZ, RZ ;  /* 0x000000ffff0c7224 */ /* 0x000fd400078e00ff */
[----:B------:R-:W-:Y:S05]  /*7de0*/  @!P0 BRA `(.L_x_166) ;  /* 0x0000000c00908947 */ /* 0x000fea0003800000 */
[----:B------:R-:W0:Y:S01]  /*7df0*/  LDC R0, c[0x0][0x28c] ;  /* 0x0000a300ff007b82 */ /* 0x000e220000000800 */
[----:B------:R-:W-:Y:S01]  /*7e00*/  ULDC UR5, c[0x0][0x658] ;  /* 0x0001960000057ab9 */ /* 0x000fe20000000800 */
[----:B------:R-:W-:Y:S01]  /*7e10*/  UMOV UR11, 0xffffffff ;  /* 0xffffffff000b7882 */ /* 0x000fe20000000000 */
[----:B------:R-:W-:Y:S01]  /*7e20*/  UMOV UR17, 0x1 ;  /* 0x0000000100117882 */ /* 0x000fe20000000000 */
[----:B------:R-:W-:Y:S01]  /*7e30*/  USHF.L.U32 UR11, UR11, UR5, URZ ;  /* 0x000000050b0b7299 */ /* 0x000fe2000800063f */
[----:B------:R-:W-:Y:S01]  /*7e40*/  BSSY B0, `(.L_x_166) ;  /* 0x00000de000007945 */ /* 0x000fe20003800000 */
[----:B------:R-:W-:Y:S01]  /*7e50*/  ULDC UR9, c[0x0][0xc] ;  /* 0x0000030000097ab9 */ /* 0x000fe20000000800 */
[----:B------:R-:W-:Y:S01]  /*7e60*/  ULDC UR16, c[0x0][0x10] ;  /* 0x0000040000107ab9 */ /* 0x000fe20000000800 */
[----:B------:R-:W1:Y:S01]  /*7e70*/  S2UR UR8, SR_CgaCtaId ;  /* 0x00000000000879c3 */ /* 0x000e620000008800 */
[----:B------:R-:W-:Y:S01]  /*7e80*/  ULOP3.LUT UR13, URZ, UR11, URZ, 0x33, !UPT ;  /* 0x0000000b3f0d7292 */ /* 0x000fe2000f8e333f */
[----:B------:R-:W-:Y:S01]  /*7e90*/  IMAD.MOV.U32 R10, RZ, RZ, 0x1 ;  /* 0x00000001ff0a7424 */ /* 0x000fe200078e00ff */
[----:B------:R-:W-:Y:S01]  /*7ea0*/  LOP3.LUT R9, R19, 0x2, RZ, 0xfc, !PT ;  /* 0x0000000213097812 */ /* 0x000fe200078efcff */
[----:B------:R-:W-:Y:S01]  /*7eb0*/  IMAD.MOV.U32 R12, RZ, RZ, RZ ;  /* 0x000000ffff0c7224 */ /* 0x000fe200078e00ff */
[----:B------:R-:W-:Y:S01]  /*7ec0*/  ULDC UR4, c[0x0][0x600] ;  /* 0x0001800000047ab9 */ /* 0x000fe20000000800 */
[----:B------:R-:W-:Y:S01]  /*7ed0*/  UMOV UR19, 0x11 ;  /* 0x0000001100137882 */ /* 0x000fe20000000000 */
[----:B------:R-:W-:-:S02]  /*7ee0*/  UIADD3 UR4, UR4, -0x1, URZ ;  /* 0xffffffff04047890 */ /* 0x000fc4000fffe03f */
[----:B------:R-:W-:Y:S01]  /*7ef0*/  USHF.L.U32 UR5, UR17, UR5, URZ ;  /* 0x0000000511057299 */ /* 0x000fe2000800063f */
[----:B------:R-:W-:Y:S01]  /*7f00*/  ULDC.64 UR28, c[0x0][0x198] ;  /* 0x00006600001c7ab9 */ /* 0x000fe20000000a00 */
[----:B0-----:R-:W-:-:S05]  /*7f10*/  VIADD R0, R0, 0x3f ;  /* 0x0000003f00007836 */ /* 0x001fca0000000000 */
[----:B------:R-:W-:Y:S01]  /*7f20*/  SHF.R.S32.HI R3, RZ, 0x1f, R0 ;  /* 0x0000001fff037819 */ /* 0x000fe20000011400 */
[----:B-1----:R-:W-:-:S03]  /*7f30*/  USHF.R.U32.HI UR27, URZ, 0x2, UR8 ;  /* 0x000000023f1b7899 */ /* 0x002fc60008011608 */
[----:B------:R-:W-:Y:S01]  /*7f40*/  LEA.HI R3, R3, R0, RZ, 0x6 ;  /* 0x0000000003037211 */ /* 0x000fe200078f30ff */
[----:B------:R-:W-:Y:S01]  /*7f50*/  ULOP3.LUT UR10, UR8, 0x3, URZ, 0xc0, !UPT ;  /* 0x00000003080a7892 */ /* 0x000fe2000f8ec03f */
[----:B------:R-:W-:Y:S01]  /*7f60*/  IMAD.MOV.U32 R0, RZ, RZ, 0x1 ;  /* 0x00000001ff007424 */ /* 0x000fe200078e00ff */
[----:B------:R-:W-:Y:S01]  /*7f70*/  USHF.L.U32 UR6, UR8, 0x4, URZ ;  /* 0x0000000408067899 */ /* 0x000fe2000800063f */
[----:B------:R-:W-:Y:S01]  /*7f80*/  SHF.R.S32.HI R3, RZ, 0x6, R3 ;  /* 0x00000006ff037819 */ /* 0x000fe20000011403 */
[----:B------:R-:W-:Y:S02]  /*7f90*/  USHF.L.U32 UR7, UR8, 0xa, URZ ;  /* 0x0000000a08077899 */ /* 0x000fe4000800063f */
[----:B------:R-:W-:Y:S02]  /*7fa0*/  ULOP3.LUT UR8, UR8, 0xfffffffc, URZ, 0xc0, !UPT ;  /* 0xfffffffc08087892 */ /* 0x000fe4000f8ec03f */
[----:B------:R-:W-:Y:S01]  /*7fb0*/  UISETP.GT.U32.AND UP0, UPT, UR10, 0xffff, UPT ;  /* 0x0000ffff0a00788c */ /* 0x000fe2000bf04070 */
[----:B------:R-:W-:Y:S01]  /*7fc0*/  VIADD R8, R3, 0x1 ;  /* 0x0000000103087836 */ /* 0x000fe20000000000 */
[----:B------:R-:W-:-:S02]  /*7fd0*/  ULOP3.LUT UR12, UR8, 0x1, URZ, 0xfc, !UPT ;  /* 0x00000001080c7892 */ /* 0x000fc4000f8efc3f */
[----:B------:R-:W-:Y:S02]  /*7fe0*/  ULOP3.LUT UR14, UR8, 0x2, URZ, 0xfc, !UPT ;  /* 0x00000002080e7892 */ /* 0x000fe4000f8efc3f */
[----:B------:R-:W-:Y:S02]  /*7ff0*/  USHF.L.U32 UR11, UR17, UR8, URZ ;  /* 0x00000008110b7299 */ /* 0x000fe4000800063f */
[----:B------:R-:W-:Y:S02]  /*8000*/  ULOP3.LUT UR15, UR8, 0x3, URZ, 0xfc, !UPT ;  /* 0x00000003080f7892 */ /* 0x000fe4000f8efc3f */
[----:B------:R-:W-:Y:S02]  /*8010*/  UIMAD.WIDE.U32 UR8, UR9, UR16, URZ ;  /* 0x00000010090872a5 */ /* 0x000fe4000f8e003f */
[----:B------:R-:W-:Y:S02]  /*8020*/  USHF.L.U32 UR12, UR17, UR12, URZ ;  /* 0x0000000c110c7299 */ /* 0x000fe4000800063f */
[----:B------:R-:W-:-:S02]  /*8030*/  USHF.L.U32 UR14, UR17, UR14, URZ ;  /* 0x0000000e110e7299 */ /* 0x000fc4000800063f */
[----:B------:R-:W-:Y:S01]  /*8040*/  USEL UR10, UR10, 0xffff, !UP0 ;  /* 0x0000ffff0a0a7887 */ /* 0x000fe2000c000000 */
[----:B------:R-:W-:Y:S01]  /*8050*/  ULDC UR16, c[0x0][0x14] ;  /* 0x0000050000107ab9 */ /* 0x000fe20000000800 */
[----:B------:R-:W-:Y:S02]  /*8060*/  USHF.L.U32 UR15, UR17, UR15, URZ ;  /* 0x0000000f110f7299 */ /* 0x000fe4000800063f */
[----:B------:R-:W-:Y:S02]  /*8070*/  UIMAD.WIDE.U32 UR22, UR8, UR16, URZ ;  /* 0x00000010081672a5 */ /* 0x000fe4000f8e003f */
[----:B------:R-:W-:Y:S02]  /*8080*/  UIMAD UR21, UR9, UR16, URZ ;  /* 0x00000010091572a4 */ /* 0x000fe4000f8e023f */
[----:B------:R-:W-:Y:S02]  /*8090*/  ULOP3.LUT UR11, UR14, UR11, UR12, 0xfe, !UPT ;  /* 0x0000000b0e0b7292 */ /* 0x000fe4000f8efe0c */
[----:B------:R-:W-:-:S02]  /*80a0*/  ULOP3.LUT UR10, UR10, 0xffff, URZ, 0xc0, !UPT ;  /* 0x0000ffff0a0a7892 */ /* 0x000fc4000f8ec03f */
[----:B------:R-:W-:Y:S02]  /*80b0*/  ULOP3.LUT UR6, UR6, 0x30, URZ, 0xc0, !UPT ;  /* 0x0000003006067892 */ /* 0x000fe4000f8ec03f */
[----:B------:R-:W-:Y:S02]  /*80c0*/  ULOP3.LUT UR7, UR7, 0xc00, URZ, 0xc0, !UPT ;  /* 0x00000c0007077892 */ /* 0x000fe4000f8ec03f */
[----:B------:R-:W-:Y:S02]  /*80d0*/  UIADD3 UR21, UR23, UR21, URZ ;  /* 0x0000001517157290 */ /* 0x000fe4000fffe03f */
[----:B------:R-:W-:Y:S02]  /*80e0*/  ULOP3.LUT UR18, UR11, UR15, URZ, 0xfc, !UPT ;  /* 0x0000000f0b127292 */ /* 0x000fe4000f8efc3f */
[----:B------:R-:W-:-:S12]  /*80f0*/  USHF.L.U32 UR19, UR19, UR10, URZ ;  /* 0x0000000a13137299 */ /* 0x000fd8000800063f */
.L_x_177:
[----:B------:R-:W-:-:S03]  /*8100*/  UMOV UR8, 0xffffffff ;  /* 0xffffffff00087882 */ /* 0x000fc60000000000 */
[----:B------:R-:W-:Y:S05]  /*8110*/  BRA.DIV UR8, `(.L_x_167) ;  /* 0x0000000e08d07947 */ /* 0x000fea000b800000 */
[----:B------:R-:W-:-:S13]  /*8120*/  ELECT P6, URZ, PT ;  /* 0x00000000003f782f */ /* 0x000fda00038c0000 */
.L_x_189:
[----:B------:R-:W0:Y:S01]  /*8130*/  LDC R4, c[0x0][0x28c] ;  /* 0x0000a300ff047b82 */ /* 0x000e220000000800 */
[----:B------:R-:W-:Y:S01]  /*8140*/  BSSY B1, `(.L_x_168) ;  /* 0x000003c000017945 */ /* 0x000fe20003800000 */
[----:B0-----:R-:W-:-:S13]  /*8150*/  ISETP.LT.OR P6, PT, R4, 0x1, !P6 ;  /* 0x000000010400780c */ /* 0x001fda00077c1670 */
[----:B------:R-:W-:Y:S05]  /*8160*/  @P6 BRA `(.L_x_169) ;  /* 0x0000000000e46947 */ /* 0x000fea0003800000 */
[----:B------:R-:W-:Y:S01]  /*8170*/  LEA R11, R11, UR27, 0x1 ;  /* 0x0000001b0b0b7c11 */ /* 0x000fe2000f8e08ff */
[----:B------:R-:W-:Y:S01]  /*8180*/  IMAD.MOV.U32 R21, RZ, RZ, RZ ;  /* 0x000000ffff157224 */ /* 0x000fe200078e00ff */
[----:B------:R-:W-:Y:S01]  /*8190*/  LEA R20, R20, UR6, 0x6 ;  /* 0x0000000614147c11 */ /* 0x000fe2000f8e30ff */
[----:B------:R-:W-:Y:S02]  /*81a0*/  IMAD.MOV.U32 R4, RZ, RZ, R8 ;  /* 0x000000ffff047224 */ /* 0x000fe400078e0008 */
[----:B------:R-:W-:Y:S02]  /*81b0*/  IMAD.MOV.U32 R5, RZ, RZ, R0 ;  /* 0x000000ffff057224 */ /* 0x000fe400078e0000 */
[----:B------:R-:W-:Y:S02]  /*81c0*/  IMAD.MOV.U32 R6, RZ, RZ, R12 ;  /* 0x000000ffff067224 */ /* 0x000fe400078e000c */
[----:B------:R-:W-:-:S07]  /*81d0*/  IMAD.SHL.U32 R15, R11, 0x80, RZ ;  /* 0x000000800b0f7824 */ /* 0x000fce00078e00ff */
.L_x_172:
[----:B------:R-:W0:Y:S01]  /*81e0*/  S2R R14, SR_CgaCtaId ;  /* 0x00000000000e7919 */ /* 0x000e220000008800 */
[----:B------:R-:W-:Y:S02]  /*81f0*/  MOV R7, 0x400 ;  /* 0x0000040000077802 */ /* 0x000fe40000000f00 */
[----:B------:R-:W-:-:S13]  /*8200*/  LOP3.LUT P1, RZ, R18, 0x7f, RZ, 0xc0, !PT ;  /* 0x0000007f12ff7812 */ /* 0x000fda000782c0ff */
[----:B------:R-:W1:Y:S01]  /*8210*/  @!P1 LDC R11, c[0x0][0x500] ;  /* 0x00014000ff0b9b82 */ /* 0x000e620000000800 */
[----:B0-----:R-:W-:Y:S02]  /*8220*/  LEA R22, R14, R7, 0x18 ;  /* 0x000000070e167211 */ /* 0x001fe400078ec0ff */
[----:B------:R-:W-:-:S03]  /*8230*/  SHF.L.U32 R7, R5, 0x1f, RZ ;  /* 0x0000001f05077819 */ /* 0x000fc600000006ff */
[----:B------:R-:W-:-:S04]  /*8240*/  IMAD R14, R6, 0x8, R22 ;  /* 0x00000008060e7824 */ /* 0x000fc800078e0216 */
[----:B------:R-:W0:Y:S02]  /*8250*/  SYNCS.PHASECHK.TRANS64.TRYWAIT P0, [R14+URZ+0x28], R7 ;  /* 0x000028070e0075a7 */ /* 0x000e24000800017f */
[----:B01----:R-:W-:Y:S05]  /*8260*/  @!P0 BRA `(.L_x_170) ;  /* 0x0000000c009c8947 */ /* 0x003fea0003800000 */
.L_x_190:
[----:B0-----:R-:W-:Y:S01]  /*8270*/  PRMT R7, R9, 0x9910, RZ ;  /* 0x0000991009077816 */ /* 0x001fe200000000ff */
[----:B------:R0:W-:Y:S03]  /*8280*/  @!P1 SYNCS.ARRIVE.TRANS64 RZ, [R14+URZ], R11 ;  /* 0x0000000b0eff99a7 */ /* 0x0001e6000800003f */
[----:B------:R-:W-:-:S13]  /*8290*/  ISETP.NE.AND P0, PT, R7, 0x2, PT ;  /* 0x000000020700780c */ /* 0x000fda0003f05270 */
[----:B0-----:R-:W-:Y:S05]  /*82a0*/  @P0 BRA `(.L_x_171) ;  /* 0x0000000000040947 */ /* 0x001fea0003800000 */
[----:B------:R-:W-:Y:S01]  /*82b0*/  BPT.TRAP 0x1 ;  /* 0x000000040000795c */ /* 0x000fe20000300000 */
.L_x_171:
[----:B------:R-:W-:Y:S01]  /*82c0*/  LEA R7, R6, UR27, 0x1 ;  /* 0x0000001b06077c11 */ /* 0x000fe2000f8e08ff */
[----:B------:R-:W-:Y:S01]  /*82d0*/  VIADD R4, R4, 0xffffffff ;  /* 0xffffffff04047836 */ /* 0x000fe20000000000 */
[----:B------:R-:W-:Y:S01]  /*82e0*/  R2UR UR25, R15 ;  /* 0x000000000f1972ca */ /* 0x000fe200000e0000 */
[----:B------:R-:W-:Y:S01]  /*82f0*/  UIADD3 UR14, UP0, UR28, 0xf0, URZ ;  /* 0x000000f01c0e7890 */ /* 0x000fe2000ff1e03f */
[----:B------:R-:W-:Y:S01]  /*8300*/  R2UR UR9, R14 ;  /* 0x000000000e0972ca */ /* 0x000fe200000e0000 */
[----:B------:R-:W-:Y:S01]  /*8310*/  IMAD.SHL.U32 R7, R7, 0x2000, RZ ;  /* 0x0000200007077824 */ /* 0x000fe200078e00ff */
[----:B------:R-:W-:Y:S01]  /*8320*/  R2UR UR10, R21 ;  /* 0x00000000150a72ca */ /* 0x000fe200000e0000 */
[----:B------:R-:W-:Y:S01]  /*8330*/  UIADD3 UR32, UP1, UR28, 0x1f0, URZ ;  /* 0x000001f01c207890 */ /* 0x000fe2000ff3e03f */
[----:B------:R-:W-:Y:S01]  /*8340*/  R2UR UR12, R13 ;  /* 0x000000000d0c72ca */ /* 0x000fe200000e0000 */
[--C-:B------:R-:W-:Y:S01]  /*8350*/  IMAD R11, R7, 0x2, R22.reuse ;  /* 0x00000002070b7824 */ /* 0x100fe200078e0216 */
[----:B------:R-:W-:Y:S01]  /*8360*/  LEA R7, R6, UR7, 0xc ;  /* 0x0000000706077c11 */ /* 0x000fe2000f8e60ff */
[----:B------:R-:W-:Y:S01]  /*8370*/  UIADD3.X UR15, URZ, UR29, URZ, UP0, !UPT ;  /* 0x0000001d3f0f7290 */ /* 0x000fe200087fe43f */
[----:B------:R-:W-:Y:S01]  /*8380*/  R2UR UR26, R20 ;  /* 0x00000000141a72ca */ /* 0x000fe200000e0000 */
[----:B------:R-:W-:Y:S01]  /*8390*/  UPRMT UR20, URZ, 0x5410, UR19 ;  /* 0x000054103f147896 */ /* 0x000fe20008000013 */
[----:B------:R-:W-:Y:S01]  /*83a0*/  R2UR UR8, R11 ;  /* 0x000000000b0872ca */ /* 0x000fe200000e0000 */
[----:B------:R-:W-:Y:S01]  /*83b0*/  IMAD R7, R7, 0x2, R22 ;  /* 0x0000000207077824 */ /* 0x000fe200078e0216 */
[----:B------:R-:W-:Y:S01]  /*83c0*/  ISETP.GT.AND P1, PT, R4, 0x1, PT ;  /* 0x000000010400780c */ /* 0x000fe20003f24270 */
[----:B------:R-:W-:Y:S01]  /*83d0*/  VIADD R6, R6, 0x1 ;  /* 0x0000000106067836 */ /* 0x000fe20000000000 */
[----:B------:R-:W-:Y:S01]  /*83e0*/  UPRMT UR30, URZ, 0x5410, UR18 ;  /* 0x000054103f1e7896 */ /* 0x000fe20008000012 */
[----:B------:R-:W-:Y:S01]  /*83f0*/  VIADD R21, R21, 0x40 ;  /* 0x0000004015157836 */ /* 0x000fe20000000000 */
[----:B------:R-:W-:Y:S01]  /*8400*/  R2UR UR11, R7 ;  /* 0x00000000070b72ca */ /* 0x000fe200000e0000 */
[----:B------:R-:W-:Y:S01]  /*8410*/  UIADD3.X UR33, URZ, UR29, URZ, UP1, !UPT ;  /* 0x0000001d3f217290 */ /* 0x000fe20008ffe43f */
[----:B------:R-:W-:Y:S01]  /*8420*/  ISETP.NE.AND P0, PT, R6, 0x5, PT ;  /* 0x000000050600780c */ /* 0x000fe20003f05270 */
[----:B------:R-:W-:Y:S01]  /*8430*/  UMOV UR16, 0x0 ;  /* 0x0000000000107882 */ /* 0x000fe20000000000 */
[----:B------:R-:W-:-:S02]  /*8440*/  UMOV UR17, 0x10000000 ;  /* 0x1000000000117882 */ /* 0x000fc40000000000 */
[----:B------:R-:W-:Y:S01]  /*8450*/  SEL R14, RZ, 0x1, P0 ;  /* 0x00000001ff0e7807 */ /* 0x000fe20000000000 */
[----:B------:R-:W-:Y:S01]  /*8460*/  UIADD3 UR8, UR8, 0x100, URZ ;  /* 0x0000010008087890 */ /* 0x000fe2000fffe03f */
[----:B------:R-:W-:Y:S02]  /*8470*/  SEL R6, R6, RZ, P0 ;  /* 0x000000ff06067207 */ /* 0x000fe40000000000 */
[----:B------:R-:W-:-:S03]  /*8480*/  LOP3.LUT R5, R5, R14, RZ, 0x3c, !PT ;  /* 0x0000000e05057212 */ /* 0x000fc600078e3cff */
[----:B------:R-:W-:-:S03]  /*8490*/  UIADD3 UR24, UR11, 0x28100, URZ ;  /* 0x000281000b187890 */ /* 0x000fc6000fffe03f */
[----:B------:R-:W-:Y:S02]  /*84a0*/  UMOV UR11, UR25 ;  /* 0x00000019000b7c82 */ /* 0x000fe40008000000 */
[----:B------:R0:W-:Y:S02]  /*84b0*/  UTMALDG.3D.MULTICAST [UR8], [UR14], UR20, desc[UR16] ;  /* 0x000010080e0073b4 */ /* 0x0001e40008011814 */
[----:B0-----:R-:W-:Y:S01]  /*84c0*/  UMOV UR8, UR24 ;  /* 0x0000001800087c82 */ /* 0x001fe20008000000 */
[----:B------:R-:W-:Y:S02]  /*84d0*/  UMOV UR11, UR26 ;  /* 0x0000001a000b7c82 */ /* 0x000fe40008000000 */
[----:B------:R0:W-:Y:S02]  /*84e0*/  UTMALDG.3D.MULTICAST [UR8], [UR32], UR30, desc[UR16] ;  /* 0x00001008200073b4 */ /* 0x0001e4000801181e */
[----:B0-----:R-:W-:Y:S05]  /*84f0*/  @P1 BRA `(.L_x_172) ;  /* 0xfffffffc00381947 */ /* 0x001fea000383ffff */
.L_x_169:
[----:B------:R-:W-:Y:S05]  /*8500*/  BSYNC B1 ;  /* 0x0000000000017941 */ /* 0x000fea0003800000 */
.L_x_168:
[----:B------:R-:W-:Y:S01]  /*8510*/  LOP3.LUT P1, RZ, R10, 0xff, RZ, 0xc0, !PT ;  /* 0x000000ff0aff7812 */ /* 0x000fe2000782c0ff */
[C---:B------:R-:W-:Y:S01]  /*8520*/  IMAD.IADD R12, R3.reuse, 0x1, R12 ;  /* 0x00000001030c7824 */ /* 0x040fe200078e020c */
[----:B------:R-:W-:Y:S01]  /*8530*/  ULDC.64 UR8, c[0x0][0x650] ;  /* 0x0001940000087ab9 */ /* 0x000fe20000000a00 */
[C---:B------:R-:W-:Y:S01]  /*8540*/  ISETP.GE.U32.AND P2, PT, R3.reuse, 0x5, PT ;  /* 0x000000050300780c */ /* 0x040fe20003f46070 */
[----:B------:R-:W-:Y:S01]  /*8550*/  BSSY B1, `(.L_x_173) ;  /* 0x000006a000017945 */ /* 0x000fe20003800000 */
[----:B------:R-:W-:Y:S01]  /*8560*/  IMAD.MOV.U32 R11, RZ, RZ, -0x1 ;  /* 0xffffffffff0b7424 */ /* 0x000fe200078e00ff */
[----:B------:R-:W-:Y:S01]  /*8570*/  ISETP.GT.U32.AND P0, PT, R12, 0x4, PT ;  /* 0x000000040c00780c */ /* 0x000fe20003f04070 */
[----:B------:R-:W-:Y:S01]  /*8580*/  IMAD.MOV.U32 R20, RZ, RZ, -0x1 ;  /* 0xffffffffff147424 */ /* 0x000fe200078e00ff */
[----:B------:R-:W-:Y:S01]  /*8590*/  PRMT R10, RZ, 0x7610, R10 ;  /* 0x00007610ff0a7816 */ /* 0x000fe2000000000a */
[----:B------:R-:W-:Y:S01]  /*85a0*/  IMAD.MOV.U32 R13, RZ, RZ, -0x1 ;  /* 0xffffffffff0d7424 */ /* 0x000fe200078e00ff */
[----:B------:R-:W-:-:S03]  /*85b0*/  ISETP.LT.U32.AND P0, PT, R3, 0x5, P0 ;  /* 0x000000050300780c */ /* 0x000fc60000701070 */
[----:B------:R-:W0:Y:S01]  /*85c0*/  @P1 S2R R5, SR_CgaCtaId ;  /* 0x0000000000051919 */ /* 0x000e220000008800 */
[----:B------:R-:W-:-:S04]  /*85d0*/  @P1 MOV R4, 0x400 ;  /* 0x0000040000041802 */ /* 0x000fc80000000f00 */
[----:B0-----:R-:W-:Y:S01]  /*85e0*/  @P1 LEA R6, R5, R4, 0x18 ;  /* 0x0000000405061211 */ /* 0x001fe200078ec0ff */
[----:B------:R-:W-:-:S03]  /*85f0*/  IMAD.WIDE.U32 R4, R12, -0x33333333, RZ ;  /* 0xcccccccd0c047825 */ /* 0x000fc600078e00ff */
[----:B------:R0:W-:Y:S01]  /*8600*/  @P1 SYNCS.ARRIVE.TRANS64.A1T0 RZ, [R6+URZ+0x68], RZ ;  /* 0x000068ff06ff19a7 */ /* 0x0001e2000810003f */
[----:B------:R-:W-:Y:S02]  /*8610*/  IADD3 R16, P1, R16, UR22, RZ ;  /* 0x0000001610107c10 */ /* 0x000fe4000ff3e0ff */
[----:B------:R-:W-:Y:S02]  /*8620*/  SHF.R.U32.HI R7, RZ, 0x2, R5 ;  /* 0x00000002ff077819 */ /* 0x000fe40000011605 */
[----:B------:R-:W-:Y:S02]  /*8630*/  SEL R5, RZ, 0x1, !P0 ;  /* 0x00000001ff057807 */ /* 0x000fe40004000000 */
[----:B------:R-:W-:Y:S01]  /*8640*/  IADD3.X R17, R17, UR21, RZ, P1, !PT ;  /* 0x0000001511117c10 */ /* 0x000fe20008ffe4ff */
[----:B------:R-:W-:Y:S01]  /*8650*/  IMAD R12, R7, -0x5, R12 ;  /* 0xfffffffb070c7824 */ /* 0x000fe200078e020c */
[----:B------:R-:W-:Y:S02]  /*8660*/  ISETP.GE.U32.AND P0, PT, R16, UR8, PT ;  /* 0x0000000810007c0c */ /* 0x000fe4000bf06070 */
[----:B------:R-:W-:-:S02]  /*8670*/  LOP3.LUT R0, R0, R5, RZ, 0x3c, !PT ;  /* 0x0000000500007212 */ /* 0x000fc400078e3cff */
[----:B------:R-:W-:Y:S02]  /*8680*/  ISETP.GE.U32.AND.EX P0, PT, R17, UR9, PT, P0 ;  /* 0x0000000911007c0c */ /* 0x000fe4000bf06100 */
[----:B------:R-:W-:Y:S02]  /*8690*/  @P2 LOP3.LUT R0, R0, 0x1, R7, 0x78, !PT ;  /* 0x0000000100002812 */ /* 0x000fe400078e7807 */
[----:B------:R-:W-:-:S09]  /*86a0*/  PRMT R4, RZ, 0x7610, R4 ;  /* 0x00007610ff047816 */ /* 0x000fd20000000004 */
[----:B0-----:R-:W-:Y:S05]  /*86b0*/  @P0 BRA `(.L_x_174) ;  /* 0x00000004004c0947 */ /* 0x001fea0003800000 */
[----:B------:R-:W0:Y:S01]  /*86c0*/  S2R R14, SR_CTAID.X ;  /* 0x00000000000e7919 */ /* 0x000e220000002500 */
[----:B------:R-:W-:Y:S01]  /*86d0*/  ULDC.64 UR8, c[0x0][0x628] ;  /* 0x00018a0000087ab9 */ /* 0x000fe20000000a00 */
[----:B------:R-:W1:Y:S01]  /*86e0*/  LDC R15, c[0x0][0x144] ;  /* 0x00005100ff0f7b82 */ /* 0x000e620000000800 */
[----:B------:R-:W-:Y:S01]  /*86f0*/  ISETP.NE.U32.AND P0, PT, RZ, UR8, PT ;  /* 0x00000008ff007c0c */ /* 0x000fe2000bf05070 */
[----:B------:R-:W2:Y:S01]  /*8700*/  S2R R11, SR_CTAID.Y ;  /* 0x00000000000b7919 */ /* 0x000ea20000002600 */
[----:B------:R-:W-:Y:S01]  /*8710*/  ULDC UR10, c[0x0][0x150] ;  /* 0x00005400000a7ab9 */ /* 0x000fe20000000800 */
[----:B------:R-:W-:Y:S01]  /*8720*/  ULDC UR11, c[0x0][0x630] ;  /* 0x00018c00000b7ab9 */ /* 0x000fe20000000800 */
[----:B------:R-:W-:Y:S01]  /*8730*/  ISETP.NE.AND.EX P0, PT, RZ, UR9, PT, P0 ;  /* 0x00000009ff007c0c */ /* 0x000fe2000bf05300 */
[----:B------:R-:W-:Y:S01]  /*8740*/  IMAD.MOV.U32 R4, RZ, RZ, R16 ;  /* 0x000000ffff047224 */ /* 0x000fe200078e0010 */
[----:B0-----:R-:W-:-:S05]  /*8750*/  I2FP.F32.U32 R5, R14 ;  /* 0x0000000e00057245 */ /* 0x001fca0000201000 */
[----:B------:R-:W-:Y:S01]  /*8760*/  FMUL R20, R5, UR10 ;  /* 0x0000000a05147c20 */ /* 0x000fe20008400000 */
[----:B------:R-:W-:-:S05]  /*8770*/  IMAD.MOV.U32 R5, RZ, RZ, R17 ;  /* 0x000000ffff057224 */ /* 0x000fca00078e0011 */
[----:B--2---:R-:W-:Y:S05]  /*8780*/  @!P0 BRA `(.L_x_175) ;  /* 0x0000000000288947 */ /* 0x004fea0003800000 */
[----:B------:R-:W-:Y:S02]  /*8790*/  ULDC UR10, c[0x0][0x634] ;  /* 0x00018d00000a7ab9 */ /* 0x000fe40000000800 */
[----:B------:R-:W-:-:S05]  /*87a0*/  IADD3 R5, P0, R16, UR10, RZ ;  /* 0x0000000a10057c10 */ /* 0x000fca000ff1e0ff */
[----:B------:R-:W-:-:S04]  /*87b0*/  IMAD.X R13, RZ, RZ, R17, P0 ;  /* 0x000000ffff0d7224 */ /* 0x000fc800000e0611 */
[----:B------:R-:W-:-:S04]  /*87c0*/  IMAD.WIDE.U32 R6, R13, UR8, RZ ;  /* 0x000000080d067c25 */ /* 0x000fc8000f8e00ff */
[----:B------:R-:W-:-:S04]  /*87d0*/  IMAD.WIDE.U32 R6, P0, R5, UR9, R6 ;  /* 0x0000000905067c25 */ /* 0x000fc8000f800006 */
[----:B------:R-:W-:-:S04]  /*87e0*/  IMAD.WIDE.U32 R4, R5, UR8, RZ ;  /* 0x0000000805047c25 */ /* 0x000fc8000f8e00ff */
[----:B------:R-:W-:Y:S01]  /*87f0*/  IMAD.MOV.U32 R4, RZ, RZ, R7 ;  /* 0x000000ffff047224 */ /* 0x000fe200078e0007 */
[----:B------:R-:W-:Y:S01]  /*8800*/  IADD3 RZ, P1, R5, R6, RZ ;  /* 0x0000000605ff7210 */ /* 0x000fe20007f3e0ff */
[----:B------:R-:W-:-:S04]  /*8810*/  IMAD.X R5, RZ, RZ, RZ, P0 ;  /* 0x000000ffff057224 */ /* 0x000fc800000e06ff */
[----:B------:R-:W-:-:S08]  /*8820*/  IMAD.WIDE.U32.X R4, R13, UR9, R4, P1 ;  /* 0x000000090d047c25 */ /* 0x000fd000088e0404 */
.L_x_175:
[--C-:B------:R-:W-:Y:S01]  /*8830*/  SHF.R.U64 R13, R4, UR11, R5.reuse ;  /* 0x0000000b040d7c19 */ /* 0x100fe20008001205 */
[----:B------:R-:W0:Y:S01]  /*8840*/  F2I.U32.TRUNC.NTZ R20, R20 ;  /* 0x0000001400147305 */ /* 0x000e22000020f000 */
[----:B------:R-:W-:Y:S01]  /*8850*/  SHF.R.U32.HI R4, RZ, UR11, R5 ;  /* 0x0000000bff047c19 */ /* 0x000fe20008011605 */
[----:B------:R-:W-:Y:S01]  /*8860*/  ULDC.64 UR8, c[0x0][0x620] ;  /* 0x0001880000087ab9 */ /* 0x000fe20000000a00 */
[----:B------:R-:W-:Y:S01]  /*8870*/  IADD3 R7, P0, RZ, -R13, RZ ;  /* 0x8000000dff077210 */ /* 0x000fe20007f1e0ff */
[----:B------:R-:W-:Y:S01]  /*8880*/  ULDC.64 UR10, c[0x0][0x640] ;  /* 0x00019000000a7ab9 */ /* 0x000fe20000000a00 */
[----:B------:R-:W2:Y:S03]  /*8890*/  LDC R22, c[0x0][0x148] ;  /* 0x00005200ff167b82 */ /* 0x000ea60000000800 */
[----:B------:R-:W-:Y:S01]  /*88a0*/  IMAD.X R4, RZ, RZ, ~R4, P0 ;  /* 0x000000ffff047224 */ /* 0x000fe200000e0e04 */
[----:B------:R-:W-:-:S03]  /*88b0*/  ISETP.NE.U32.AND P0, PT, RZ, UR10, PT ;  /* 0x0000000aff007c0c */ /* 0x000fc6000bf05070 */
[----:B------:R-:W-:Y:S01]  /*88c0*/  IMAD R6, R4, UR8, RZ ;  /* 0x0000000804067c24 */ /* 0x000fe2000f8e02ff */
[----:B------:R-:W-:Y:S01]  /*88d0*/  ISETP.NE.AND.EX P0, PT, RZ, UR11, PT, P0 ;  /* 0x0000000bff007c0c */ /* 0x000fe2000bf05300 */
[----:B------:R-:W-:Y:S01]  /*88e0*/  IMAD.WIDE.U32 R4, R7, UR8, R16 ;  /* 0x0000000807047c25 */ /* 0x000fe2000f8e0010 */
[----:B------:R-:W-:-:S03]  /*88f0*/  ULDC UR8, c[0x0][0x618] ;  /* 0x0001860000087ab9 */ /* 0x000fc60000000800 */
[----:B------:R-:W-:Y:S01]  /*8900*/  IMAD R7, R7, UR9, R6 ;  /* 0x0000000907077c24 */ /* 0x000fe2000f8e0206 */
[----:B------:R-:W-:Y:S01]  /*8910*/  ULDC UR9, c[0x0][0x154] ;  /* 0x0000550000097ab9 */ /* 0x000fe20000000800 */
[----:B0-----:R-:W-:Y:S02]  /*8920*/  IMAD.MOV R6, RZ, RZ, -R20 ;  /* 0x000000ffff067224 */ /* 0x001fe400078e0a14 */
[----:B------:R-:W-:Y:S02]  /*8930*/  IMAD.IADD R5, R5, 0x1, R7 ;  /* 0x0000000105057824 */ /* 0x000fe400078e0207 */
[----:B-1----:R-:W-:Y:S01]  /*8940*/  IMAD R14, R15, R6, R14 ;  /* 0x000000060f0e7224 */ /* 0x002fe200078e020e */
[----:B------:R-:W-:Y:S02]  /*8950*/  I2FP.F32.U32 R6, R11 ;  /* 0x0000000b00067245 */ /* 0x000fe40000201000 */
[--C-:B------:R-:W-:Y:S02]  /*8960*/  SHF.R.U64 R15, R4, UR8, R5.reuse ;  /* 0x00000008040f7c19 */ /* 0x100fe40008001205 */
[----:B------:R-:W-:Y:S01]  /*8970*/  SHF.R.U32.HI R4, RZ, UR8, R5 ;  /* 0x00000008ff047c19 */ /* 0x000fe20008011605 */
[----:B------:R-:W-:Y:S01]  /*8980*/  FMUL R6, R6, UR9 ;  /* 0x0000000906067c20 */ /* 0x000fe20008400000 */
[----:B------:R-:W-:-:S02]  /*8990*/  ULDC UR8, c[0x0][0x608] ;  /* 0x0001820000087ab9 */ /* 0x000fc40000000800 */
[--C-:B------:R-:W-:Y:S01]  /*89a0*/  SHF.R.U64 R21, R15, UR8, R4.reuse ;  /* 0x000000080f157c19 */ /* 0x100fe20008001204 */
[----:B------:R0:W1:Y:S01]  /*89b0*/  F2I.U32.TRUNC.NTZ R24, R6 ;  /* 0x0000000600187305 */ /* 0x000062000020f000 */
[----:B------:R-:W-:Y:S01]  /*89c0*/  SHF.R.U32.HI R4, RZ, UR8, R4 ;  /* 0x00000008ff047c19 */ /* 0x000fe20008011604 */
[----:B------:R-:W-:-:S03]  /*89d0*/  ULDC UR8, c[0x0][0x658] ;  /* 0x0001960000087ab9 */ /* 0x000fc60000000800 */
[--C-:B------:R-:W-:Y:S02]  /*89e0*/  SHF.R.U64 R20, R21, UR8, R4.reuse ;  /* 0x0000000815147c19 */ /* 0x100fe40008001204 */
[----:B------:R-:W-:-:S03]  /*89f0*/  SHF.R.U32.HI R23, RZ, UR8, R4 ;  /* 0x00000008ff177c19 */ /* 0x000fc60008011604 */
[----:B------:R-:W-:Y:S02]  /*8a00*/  IMAD.MOV.U32 R4, RZ, RZ, R20 ;  /* 0x000000ffff047224 */ /* 0x000fe400078e0014 */
[----:B------:R-:W-:Y:S01]  /*8a10*/  IMAD.MOV.U32 R5, RZ, RZ, R23 ;  /* 0x000000ffff057224 */ /* 0x000fe200078e0017 */
[----:B0-----:R-:W-:Y:S06]  /*8a20*/  @!P0 BRA `(.L_x_176) ;  /* 0x0000000000288947 */ /* 0x001fec0003800000 */
        /* <DEDUP_REMOVED lines=10> */
.L_x_176:
[----:B------:R-:W-:Y:S01]  /*8ad0*/  ISETP.NE.AND P0, PT, R2, 0x1, PT ;  /* 0x000000010200780c */ /* 0x000fe20003f05270 */
[----:B------:R-:W-:Y:S01]  /*8ae0*/  ULDC UR8, c[0x0][0x648] ;  /* 0x0001920000087ab9 */ /* 0x000fe20000000800 */
[----:B-1----:R-:W-:Y:S01]  /*8af0*/  IMAD.MOV R24, RZ, RZ, -R24 ;  /* 0x000000ffff187224 */ /* 0x002fe200078e0a18 */
[----:B------:R-:W-:Y:S01]  /*8b00*/  SHF.R.U64 R4, R4, UR8, R5 ;  /* 0x0000000804047c19 */ /* 0x000fe20008001205 */
[----:B------:R-:W-:Y:S01]  /*8b10*/  ULDC UR8, c[0x0][0x638] ;  /* 0x00018e0000087ab9 */ /* 0x000fe20000000800 */
[----:B------:R-:W-:Y:S01]  /*8b20*/  LOP3.LUT R21, R21, UR13, RZ, 0xc0, !PT ;  /* 0x0000000d15157c12 */ /* 0x000fe2000f8ec0ff */
[----:B------:R-:W-:Y:S02]  /*8b30*/  ULDC UR9, c[0x0][0x610] ;  /* 0x0001840000097ab9 */ /* 0x000fe40000000800 */
[----:B------:R-:W-:Y:S02]  /*8b40*/  IMAD.MOV R5, RZ, RZ, -R4 ;  /* 0x000000ffff057224 */ /* 0x000fe400078e0a04 */
[----:B------:R-:W-:-:S02]  /*8b50*/  IMAD R21, R4, UR5, R21 ;  /* 0x0000000504157c24 */ /* 0x000fc4000f8e0215 */
[----:B------:R-:W-:Y:S01]  /*8b60*/  IMAD R20, R5, UR8, R20 ;  /* 0x0000000805147c24 */ /* 0x000fe2000f8e0214 */
[----:B------:R-:W-:Y:S01]  /*8b70*/  ULDC UR8, c[0x0][0x600] ;  /* 0x0001800000087ab9 */ /* 0x000fe20000000800 */
[----:B--2---:R-:W-:Y:S01]  /*8b80*/  @P0 IMAD R14, R22, R24, R11 ;  /* 0x00000018160e0224 */ /* 0x004fe200078e020b */
[----:B------:R-:W-:Y:S01]  /*8b90*/  LOP3.LUT R11, R15, UR4, RZ, 0xc0, !PT ;  /* 0x000000040f0b7c12 */ /* 0x000fe2000f8ec0ff */
[----:B------:R-:W-:Y:S02]  /*8ba0*/  IMAD.MOV.U32 R4, RZ, RZ, 0x1 ;  /* 0x00000001ff047424 */ /* 0x000fe400078e00ff */
[----:B------:R-:W-:Y:S02]  /*8bb0*/  IMAD R14, R21, UR9, R14 ;  /* 0x00000009150e7c24 */ /* 0x000fe4000f8e020e */
[----:B------:R-:W-:-:S05]  /*8bc0*/  IMAD R11, R20, UR8, R11 ;  /* 0x00000008140b7c24 */ /* 0x000fca000f8e020b */
[----:B------:R-:W-:Y:S02]  /*8bd0*/  SEL R20, R11, R14, !P0 ;  /* 0x0000000e0b147207 */ /* 0x000fe40004000000 */
[----:B------:R-:W-:-:S07]  /*8be0*/  SEL R11, R14, R11, !P0 ;  /* 0x0000000b0e0b7207 */ /* 0x000fce0004000000 */
.L_x_174:
[----:B------:R-:W-:Y:S05]  /*8bf0*/  BSYNC B1 ;  /* 0x0000000000017941 */ /* 0x000fea0003800000 */
.L_x_173:
[----:B------:R-:W-:-:S13]  /*8c00*/  LOP3.LUT P0, RZ, R4, 0xff, RZ, 0xc0, !PT ;  /* 0x000000ff04ff7812 */ /* 0x000fda000780c0ff */
[----:B------:R-:W-:Y:S05]  /*8c10*/  @P0 BRA `(.L_x_177) ;  /* 0xfffffff400380947 */ /* 0x000fea000383ffff */
[----:B------:R-:W-:Y:S05]  /*8c20*/  BSYNC B0 ;  /* 0x0000000000007941 */ /* 0x000fea0003800000 */
.L_x_166:
[----:B------:R-:W-:-:S03]  /*8c30*/  UMOV UR8, 0xffffffff ;  /* 0xffffffff00087882 */ /* 0x000fc60000000000 */
[----:B------:R-:W-:Y:S05]  /*8c40*/  BRA.DIV UR8, `(.L_x_178) ;  /* 0x0000000608387947 */ /* 0x000fea000b800000 */
[----:B------:R-:W-:-:S13]  /*8c50*/  ELECT P6, URZ, PT ;  /* 0x00000000003f782f */ /* 0x000fda00038c0000 */
.L_x_193:
[----:B------:R-:W-:Y:S04]  /*8c60*/  BSSY B0, `(.L_x_179) ;  /* 0x0000034000007945 */ /* 0x000fe80003800000 */
[----:B------:R-:W-:Y:S05]  /*8c70*/  @!P6 BRA `(.L_x_180) ;  /* 0x0000000000c8e947 */ /* 0x000fea0003800000 */
[----:B------:R-:W-:-:S04]  /*8c80*/  LOP3.LUT R19, R19, 0x2, RZ, 0xfc, !PT ;  /* 0x0000000213137812 */ /* 0x000fc800078efcff */
[----:B------:R-:W-:-:S13]  /*8c90*/  ISETP.NE.AND P0, PT, R19, 0x3, PT ;  /* 0x000000031300780c */ /* 0x000fda0003f05270 */
[----:B------:R-:W-:Y:S05]  /*8ca0*/  @!P0 BRA `(.L_x_181) ;  /* 0x0000000000048947 */ /* 0x000fea0003800000 */
[----:B------:R-:W-:Y:S01]  /*8cb0*/  BPT.TRAP 0x1 ;  /* 0x000000040000795c */ /* 0x000fe20000300000 */
.L_x_181:
[----:B------:R-:W0:Y:S01]  /*8cc0*/  S2R R3, SR_CgaCtaId ;  /* 0x0000000000037919 */ /* 0x000e220000008800 */
[----:B------:R-:W-:-:S04]  /*8cd0*/  MOV R2, 0x400 ;  /* 0x0000040000027802 */ /* 0x000fc80000000f00 */
[----:B0-----:R-:W-:Y:S02]  /*8ce0*/  LEA R3, R3, R2, 0x18 ;  /* 0x0000000203037211 */ /* 0x001fe400078ec0ff */
[----:B------:R-:W-:-:S03]  /*8cf0*/  SHF.L.U32 R2, R0, 0x1f, RZ ;  /* 0x0000001f00027819 */ /* 0x000fc600000006ff */
[----:B------:R-:W-:-:S04]  /*8d00*/  VIADD R3, R3, 0x28 ;  /* 0x0000002803037836 */ /* 0x000fc80000000000 */
[C---:B------:R-:W-:Y:S02]  /*8d10*/  IMAD R7, R12.reuse, 0x8, R3 ;  /* 0x000000080c077824 */ /* 0x040fe400078e0203 */
[----:B------:R-:W-:Y:S02]  /*8d20*/  VIADD R12, R12, 0x1 ;  /* 0x000000010c0c7836 */ /* 0x000fe40000000000 */
[----:B------:R-:W0:Y:S03]  /*8d30*/  SYNCS.PHASECHK.TRANS64.TRYWAIT P0, [R7+URZ], R2 ;  /* 0x00000002070075a7 */ /* 0x000e26000800017f */
[----:B------:R-:W-:-:S04]  /*8d40*/  ISETP.NE.AND P1, PT, R12, 0x5, PT ;  /* 0x000000050c00780c */ /* 0x000fc80003f25270 */
[----:B------:R-:W-:Y:S02]  /*8d50*/  SEL R5, RZ, 0x1, P1 ;  /* 0x00000001ff057807 */ /* 0x000fe40000800000 */
[----:B------:R-:W-:Y:S02]  /*8d60*/  SEL R12, R12, RZ, P1 ;  /* 0x000000ff0c0c7207 */ /* 0x000fe40000800000 */
[----:B------:R-:W-:-:S03]  /*8d70*/  LOP3.LUT R5, R0, R5, RZ, 0x3c, !PT ;  /* 0x0000000500057212 */ /* 0x000fc600078e3cff */
[----:B------:R-:W-:Y:S01]  /*8d80*/  IMAD R9, R12, 0x8, R3 ;  /* 0x000000080c097824 */ /* 0x000fe200078e0203 */
[----:B------:R-:W-:Y:S01]  /*8d90*/  SHF.L.U32 R4, R5, 0x1f, RZ ;  /* 0x0000001f05047819 */ /* 0x000fe200000006ff */
[----:B0-----:R-:W-:Y:S06]  /*8da0*/  @!P0 BRA `(.L_x_182) ;  /* 0x0000000400008947 */ /* 0x001fec0003800000 */
.L_x_194:
[----:B------:R-:W1:Y:S01]  /*8db0*/  SYNCS.PHASECHK.TRANS64.TRYWAIT P0, [R9+URZ], R4 ;  /* 0x00000004090075a7 */ /* 0x000e62000800017f */
[----:B------:R-:W-:-:S05]  /*8dc0*/  VIADD R0, R12, 0x1 ;  /* 0x000000010c007836 */ /* 0x000fca0000000000 */
[----:B------:R-:W-:-:S04]  /*8dd0*/  ISETP.NE.AND P1, PT, R0, 0x5, PT ;  /* 0x000000050000780c */ /* 0x000fc80003f25270 */
[----:B0-----:R-:W-:Y:S02]  /*8de0*/  SEL R2, RZ, 0x1, P1 ;  /* 0x00000001ff027807 */ /* 0x001fe40000800000 */
[----:B------:R-:W-:Y:S02]  /*8df0*/  SEL R0, R0, RZ, P1 ;  /* 0x000000ff00007207 */ /* 0x000fe40000800000 */
[----:B------:R-:W-:-:S03]  /*8e00*/  LOP3.LUT R7, R5, R2, RZ, 0x3c, !PT ;  /* 0x0000000205077212 */ /* 0x000fc600078e3cff */
[----:B------:R-:W-:Y:S01]  /*8e10*/  IMAD R6, R0, 0x8, R3 ;  /* 0x0000000800067824 */ /* 0x000fe200078e0203 */
[----:B------:R-:W-:Y:S01]  /*8e20*/  SHF.L.U32 R5, R7, 0x1f, RZ ;  /* 0x0000001f07057819 */ /* 0x000fe200000006ff */
[----:B-1----:R-:W-:Y:S06]  /*8e30*/  @!P0 BRA `(.L_x_183) ;  /* 0x0000000000f08947 */ /* 0x002fec0003800000 */
.L_x_195:
[----:B------:R-:W1:Y:S01]  /*8e40*/  SYNCS.PHASECHK.TRANS64.TRYWAIT P0, [R6+URZ], R5 ;  /* 0x00000005060075a7 */ /* 0x000e62000800017f */
[----:B------:R-:W-:-:S05]  /*8e50*/  VIADD R0, R0, 0x1 ;  /* 0x0000000100007836 */ /* 0x000fca0000000000 */
[----:B------:R-:W-:-:S04]  /*8e60*/  ISETP.NE.AND P1, PT, R0, 0x5, PT ;  /* 0x000000050000780c */ /* 0x000fc80003f25270 */
[----:B------:R-:W-:Y:S02]  /*8e70*/  SEL R2, RZ, 0x1, P1 ;  /* 0x00000001ff027807 */ /* 0x000fe40000800000 */
[----:B------:R-:W-:Y:S02]  /*8e80*/  SEL R0, R0, RZ, P1 ;  /* 0x000000ff00007207 */ /* 0x000fe40000800000 */
[----:B------:R-:W-:-:S03]  /*8e90*/  LOP3.LUT R7, R7, R2, RZ, 0x3c, !PT ;  /* 0x0000000207077212 */ /* 0x000fc600078e3cff */
[----:B0-----:R-:W-:Y:S01]  /*8ea0*/  IMAD R9, R0, 0x8, R3 ;  /* 0x0000000800097824 */ /* 0x001fe200078e0203 */
[----:B------:R-:W-:Y:S01]  /*8eb0*/  SHF.L.U32 R4, R7, 0x1f, RZ ;  /* 0x0000001f07047819 */ /* 0x000fe200000006ff */
[----:B-1----:R-:W-:Y:S06]  /*8ec0*/  @!P0 BRA `(.L_x_184) ;  /* 0x0000000000e08947 */ /* 0x002fec0003800000 */
.L_x_196:
[----:B------:R-:W1:Y:S01]  /*8ed0*/  SYNCS.PHASECHK.TRANS64.TRYWAIT P0, [R9+URZ], R4 ;  /* 0x00000004090075a7 */ /* 0x000e62000800017f */
[----:B------:R-:W-:-:S05]  /*8ee0*/  VIADD R0, R0, 0x1 ;  /* 0x0000000100007836 */ /* 0x000fca0000000000 */
[----:B------:R-:W-:-:S04]  /*8ef0*/  ISETP.NE.AND P1, PT, R0, 0x5, PT ;  /* 0x000000050000780c */ /* 0x000fc80003f25270 */
[----:B------:R-:W-:Y:S02]  /*8f00*/  SEL R2, RZ, 0x1, P1 ;  /* 0x00000001ff027807 */ /* 0x000fe40000800000 */
[----:B------:R-:W-:Y:S02]  /*8f10*/  SEL R0, R0, RZ, P1 ;  /* 0x000000ff00007207 */ /* 0x000fe40000800000 */
[----:B------:R-:W-:Y:S01]  /*8f20*/  LOP3.LUT R2, R7, R2, RZ, 0x3c, !PT ;  /* 0x0000000207027212 */ /* 0x000fe200078e3cff */
[----:B-1----:R-:W-:Y:S06]  /*8f30*/  @!P0 BRA `(.L_x_185) ;  /* 0x0000000000d88947 */ /* 0x002fec0003800000 */
.L_x_197:
[----:B------:R-:W-:Y:S01]  /*8f40*/  IMAD R3, R0, 0x8, R3 ;  /* 0x0000000800037824 */ /* 0x000fe200078e0203 */
[----:B------:R-:W-:-:S07]  /*8f50*/  SHF.L.U32 R0, R2, 0x1f, RZ ;  /* 0x0000001f02007819 */ /* 0x000fce00000006ff */
.L_x_186:
[----:B--2---:R2:W3:Y:S02]  /*8f60*/  SYNCS.PHASECHK.TRANS64.TRYWAIT P0, [R3+URZ], R0 ;  /* 0x00000000030075a7 */ /* 0x0044e4000800017f */
[----:B---3--:R-:W-:Y:S05]  /*8f70*/  @!P0 NANOSLEEP.SYNCS 0x989680 ;  /* 0x009896800000895d */ /* 0x008fea0003900000 */
[----:B------:R-:W3:Y:S02]  /*8f80*/  @!P0 SYNCS.PHASECHK.TRANS64 P0, [R3+URZ], R0 ;  /* 0x00000000030085a7 */ /* 0x000ee4000800007f */
[----:B---3--:R-:W-:Y:S05]  /*8f90*/  @!P0 BRA `(.L_x_186) ;  /* 0xfffffffc00f08947 */ /* 0x008fea000383ffff */
.L_x_180:
[----:B------:R-:W-:Y:S05]  /*8fa0*/  BSYNC B0 ;  /* 0x0000000000007941 */ /* 0x000fea0003800000 */
.L_x_179:
[----:B------:R-:W-:Y:S05]  /*8fb0*/  EXIT ;  /* 0x000000000000794d */ /* 0x000fea0003800000 */
.L_x_21:
[----:B----4-:R4:W0:Y:S02]  /*8fc0*/  SYNCS.PHASECHK.TRANS64.TRYWAIT P1, [R3+URZ], R0 ;  /* 0x00000000030075a7 */ /* 0x010824000802017f */
[----:B0-----:R-:W-:Y:S05]  /*8fd0*/  @!P1 NANOSLEEP.SYNCS 0x989680 ;  /* 0x009896800000995d */ /* 0x001fea0003900000 */
[----:B------:R-:W0:Y:S02]  /*8fe0*/  @!P1 SYNCS.PHASECHK.TRANS64 P1, [R3+URZ], R0 ;  /* 0x00000000030095a7 */ /* 0x000e24000802007f */
[----:B0-----:R-:W-:Y:S05]  /*8ff0*/  @!P1 BRA `(.L_x_21) ;  /* 0xfffffffc00f09947 */ /* 0x001fea000383ffff */
[----:B------:R-:W-:Y:S05]  /*9000*/  BRA `(.L_x_20) ;  /* 0xffffff8400547947 */ /* 0x000fea000383ffff */
.L_x_26:
[----:B-1----:R1:W3:Y:S02]  /*9010*/  SYNCS.PHASECHK.TRANS64.TRYWAIT P1, [R5+URZ], R4 ;  /* 0x00000004050075a7 */ /* 0x0022e4000802017f */
[----:B---3--:R-:W-:Y:S05]  /*9020*/  @!P1 NANOSLEEP.SYNCS 0x989680 ;  /* 0x009896800000995d */ /* 0x008fea0003900000 */
[----:B------:R-:W3:Y:S02]  /*9030*/  @!P1 SYNCS.PHASECHK.TRANS64 P1, [R5+URZ], R4 ;  /* 0x00000004050095a7 */ /* 0x000ee4000802007f */
[----:B---3--:R-:W-:Y:S05]  /*9040*/  @!P1 BRA `(.L_x_26) ;  /* 0xfffffffc00f09947 */ /* 0x008fea000383ffff */
[----:B------:R-:W-:Y:S05]  /*9050*/  BRA `(.L_x_25) ;  /* 0xffffff8800a47947 */ /* 0x000fea000383ffff */
.L_x_167:
[----:B------:R-:W-:Y:S01]  /*9060*/  BSSY B1, `(.L_x_187) ;  /* 0x0000006000017945 */ /* 0x000fe20003800000 */
[----:B------:R-:W-:-:S07]  /*9070*/  IMAD.MOV.U32 R15, RZ, RZ, -0x1 ;  /* 0xffffffffff0f7424 */ /* 0x000fce00078e00ff */
[----:B------:R-:W-:Y:S05]  /*9080*/  WARPSYNC.COLLECTIVE R15, `(.L_x_188) ;  /* 0x000000000f0c7348 */ /* 0x000fea0003c00000 */
[----:B------:R-:W-:Y:S02]  /*9090*/  ELECT P6, UR62, PT ;  /* 0x00000000003e782f */ /* 0x000fe400038c0000 */
[----:B------:R-:W-:Y:S01]  /*90a0*/  MOV R14, UR62 ;  /* 0x0000003e000e7c02 */ /* 0x000fe20008000f00 */
[----:B------:R-:W-:Y:S10]  /*90b0*/  ENDCOLLECTIVE ;  /* 0x000000000000791b */ /* 0x000ff40003800000 */
.L_x_188:
[----:B------:R-:W-:Y:S05]  /*90c0*/  BSYNC B1 ;  /* 0x0000000000017941 */ /* 0x000fea0003800000 */
.L_x_187:
[----:B------:R-:W-:Y:S05]  /*90d0*/  BRA `(.L_x_189) ;  /* 0xfffffff000147947 */ /* 0x000fea000383ffff */
.L_x_170:
[----:B0-----:R0:W1:Y:S02]  /*90e0*/  SYNCS.PHASECHK.TRANS64.TRYWAIT P0, [R14+URZ+0x28], R7 ;  /* 0x000028070e0075a7 */ /* 0x001064000800017f */
[----:B-1----:R-:W-:Y:S05]  /*90f0*/  @!P0 NANOSLEEP.SYNCS 0x989680 ;  /* 0x009896800000895d */ /* 0x002fea0003900000 */
[----:B------:R-:W1:Y:S02]  /*9100*/  @!P0 SYNCS.PHASECHK.TRANS64 P0, [R14+URZ+0x28], R7 ;  /* 0x000028070e0085a7 */ /* 0x000e64000800007f */
[----:B-1----:R-:W-:Y:S05]  /*9110*/  @!P0 BRA `(.L_x_170) ;  /* 0xfffffffc00f08947 */ /* 0x002fea000383ffff */
[----:B------:R-:W-:Y:S05]  /*9120*/  BRA `(.L_x_190) ;  /* 0xfffffff000507947 */ /* 0x000fea000383ffff */
.L_x_178:
[----:B------:R-:W-:Y:S01]  /*9130*/  BSSY B0, `(.L_x_191) ;  /* 0x0000006000007945 */ /* 0x000fe20003800000 */
[----:B------:R-:W-:-:S07]  /*9140*/  IMAD.MOV.U32 R15, RZ, RZ, -0x1 ;  /* 0xffffffffff0f7424 */ /* 0x000fce00078e00ff */
[----:B------:R-:W-:Y:S05]  /*9150*/  WARPSYNC.COLLECTIVE R15, `(.L_x_192) ;  /* 0x000000000f0c7348 */ /* 0x000fea0003c00000 */
[----:B------:R-:W-:Y:S02]  /*9160*/  ELECT P6, UR62, PT ;  /* 0x00000000003e782f */ /* 0x000fe400038c0000 */
[----:B------:R-:W-:Y:S01]  /*9170*/  MOV R14, UR62 ;  /* 0x0000003e000e7c02 */ /* 0x000fe20008000f00 */
[----:B------:R-:W-:Y:S10]  /*9180*/  ENDCOLLECTIVE ;  /* 0x000000000000791b */ /* 0x000ff40003800000 */
.L_x_192:
[----:B------:R-:W-:Y:S05]  /*9190*/  BSYNC B0 ;  /* 0x0000000000007941 */ /* 0x000fea0003800000 */
.L_x_191:
[----:B------:R-:W-:Y:S05]  /*91a0*/  BRA `(.L_x_193) ;  /* 0xfffffff800ac7947 */ /* 0x000fea000383ffff */
.L_x_182:
[----:B0-----:R0:W1:Y:S02]  /*91b0*/  SYNCS.PHASECHK.TRANS64.TRYWAIT P0, [R7+URZ], R2 ;  /* 0x00000002070075a7 */ /* 0x001064000800017f */
[----:B-1----:R-:W-:Y:S05]  /*91c0*/  @!P0 NANOSLEEP.SYNCS 0x989680 ;  /* 0x009896800000895d */ /* 0x002fea0003900000 */
[----:B------:R-:W1:Y:S02]  /*91d0*/  @!P0 SYNCS.PHASECHK.TRANS64 P0, [R7+URZ], R2 ;  /* 0x00000002070085a7 */ /* 0x000e64000800007f */
[----:B-1----:R-:W-:Y:S05]  /*91e0*/  @!P0 BRA `(.L_x_182) ;  /* 0xfffffffc00f08947 */ /* 0x002fea000383ffff */
[----:B------:R-:W-:Y:S05]  /*91f0*/  BRA `(.L_x_194) ;  /* 0xfffffff800ec7947 */ /* 0x000fea000383ffff */
.L_x_183:
[----:B0-----:R0:W1:Y:S02]  /*9200*/  SYNCS.PHASECHK.TRANS64.TRYWAIT P0, [R9+URZ], R4 ;  /* 0x00000004090075a7 */ /* 0x001064000800017f */
[----:B-1----:R-:W-:Y:S05]  /*9210*/  @!P0 NANOSLEEP.SYNCS 0x989680 ;  /* 0x009896800000895d */ /* 0x002fea0003900000 */
[----:B------:R-:W1:Y:S02]  /*9220*/  @!P0 SYNCS.PHASECHK.TRANS64 P0, [R9+URZ], R4 ;  /* 0x00000004090085a7 */ /* 0x000e64000800007f */
[----:B-1----:R-:W-:Y:S05]  /*9230*/  @!P0 BRA `(.L_x_183) ;  /* 0xfffffffc00f08947 */ /* 0x002fea000383ffff */
[----:B------:R-:W-:Y:S05]  /*9240*/  BRA `(.L_x_195) ;  /* 0xfffffff800fc7947 */ /* 0x000fea000383ffff */
.L_x_184:
[----:B0-----:R0:W1:Y:S02]  /*9250*/  SYNCS.PHASECHK.TRANS64.TRYWAIT P0, [R6+URZ], R5 ;  /* 0x00000005060075a7 */ /* 0x001064000800017f */
[----:B-1----:R-:W-:Y:S05]  /*9260*/  @!P0 NANOSLEEP.SYNCS 0x989680 ;  /* 0x009896800000895d */ /* 0x002fea0003900000 */
[----:B------:R-:W1:Y:S02]  /*9270*/  @!P0 SYNCS.PHASECHK.TRANS64 P0, [R6+URZ], R5 ;  /* 0x00000005060085a7 */ /* 0x000e64000800007f */
[----:B-1----:R-:W-:Y:S05]  /*9280*/  @!P0 BRA `(.L_x_184) ;  /* 0xfffffffc00f08947 */ /* 0x002fea000383ffff */
[----:B------:R-:W-:Y:S05]  /*9290*/  BRA `(.L_x_196) ;  /* 0xfffffffc000c7947 */ /* 0x000fea000383ffff */
.L_x_185:
[----:B-1----:R1:W2:Y:S02]  /*92a0*/  SYNCS.PHASECHK.TRANS64.TRYWAIT P0, [R9+URZ], R4 ;  /* 0x00000004090075a7 */ /* 0x0022a4000800017f */
[----:B--2---:R-:W-:Y:S05]  /*92b0*/  @!P0 NANOSLEEP.SYNCS 0x989680 ;  /* 0x009896800000895d */ /* 0x004fea0003900000 */
[----:B------:R-:W2:Y:S02]  /*92c0*/  @!P0 SYNCS.PHASECHK.TRANS64 P0, [R9+URZ], R4 ;  /* 0x00000004090085a7 */ /* 0x000ea4000800007f */
[----:B--2---:R-:W-:Y:S05]  /*92d0*/  @!P0 BRA `(.L_x_185) ;  /* 0xfffffffc00f08947 */ /* 0x004fea000383ffff */
[----:B------:R-:W-:Y:S05]  /*92e0*/  BRA `(.L_x_197) ;  /* 0xfffffffc00147947 */ /* 0x000fea000383ffff */
.L_x_198:
[----:B------:R-:W-:-:S00]  /*92f0*/  BRA `(.L_x_198) ;  /* 0xfffffffc00fc7947 */ /* 0x000fc0000383ffff */
[----:B------:R-:W-:-:S00]  /*9300*/  NOP ;  /* 0x0000000000007918 */ /* 0x000fc00000000000 */
[----:B------:R-:W-:-:S00]  /*9310*/  NOP ;  /* 0x0000000000007918 */ /* 0x000fc00000000000 */
[----:B------:R-:W-:-:S00]  /*9320*/  NOP ;  /* 0x0000000000007918 */ /* 0x000fc00000000000 */
[----:B------:R-:W-:-:S00]  /*9330*/  NOP ;  /* 0x0000000000007918 */ /* 0x000fc00000000000 */
[----:B------:R-:W-:-:S00]  /*9340*/  NOP ;  /* 0x0000000000007918 */ /* 0x000fc00000000000 */
[----:B------:R-:W-:-:S00]  /*9350*/  NOP ;  /* 0x0000000000007918 */ /* 0x000fc00000000000 */
[----:B------:R-:W-:-:S00]  /*9360*/  NOP ;  /* 0x0000000000007918 */ /* 0x000fc00000000000 */
[----:B------:R-:W-:-:S00]  /*9370*/  NOP ;  /* 0x0000000000007918 */ /* 0x000fc00000000000 */
.L_x_199:


//--------------------- .nv.global.init           --------------------------
	.section	.nv.global.init,"aw",@progbits
.nv.global.init:
	.type		$str$22,@object
	.size		$str$22,($str$23 - $str$22)
$str$22:
        /*0000*/ 	.byte	0x6b, 0x5f, 0x74, 0x69, 0x6c, 0x65, 0x5f, 0x63, 0x6f, 0x75, 0x6e, 0x74, 0x20, 0x3e, 0x3d, 0x20
        /*0010*/ 	.byte	0x31, 0x00
	.type		$str$23,@object
	.size		$str$23,(__unnamed_1 - $str$23)
$str$23:
        /*0012*/ 	.byte	0x2f, 0x74, 0x6d, 0x70, 0x2f, 0x63, 0x75, 0x74, 0x6c, 0x61, 0x73, 0x73, 0x5f, 0x73, 0x77, 0x65
        /*0022*/ 	.byte	0x65, 0x70, 0x5f, 0x73, 0x72, 0x63, 0x2f, 0x69, 0x6e, 0x63, 0x6c, 0x75, 0x64, 0x65, 0x2f, 0x63
        /*0032*/ 	.byte	0x75, 0x74, 0x6c, 0x61, 0x73, 0x73, 0x2f, 0x67, 0x65, 0x6d, 0x6d, 0x2f, 0x63, 0x6f, 0x6c, 0x6c
        /*0042*/ 	.byte	0x65, 0x63, 0x74, 0x69, 0x76, 0x65, 0x2f, 0x73, 0x6d, 0x39, 0x30, 0x5f, 0x6d, 0x6d, 0x61, 0x5f
        /*0052*/ 	.byte	0x74, 0x6d, 0x61, 0x5f, 0x67, 0x6d, 0x6d, 0x61, 0x5f, 0x73, 0x73, 0x5f, 0x77, 0x61, 0x72, 0x70
        /*0062*/ 	.byte	0x73, 0x70, 0x65, 0x63, 0x69, 0x61, 0x6c, 0x69, 0x7a, 0x65, 0x64, 0x2e, 0x68, 0x70, 0x70, 0x00
	.type		__unnamed_1,@object
	.size		__unnamed_1,(.L_0 - __unnamed_1)
__unnamed_1:
        /*0072*/ 	.byte	0x76, 0x6f, 0x69, 0x64, 0x20, 0x63, 0x75, 0x74, 0x6c, 0x61, 0x73, 0x73, 0x3a, 0x3a, 0x67, 0x65
        /* <DEDUP_REMOVED lines=180> */
        /*0bc2*/ 	.byte	0x65, 0x3a, 0x3a, 0x69, 0x64, 0x65, 0x6e, 0x74, 0x69, 0x74, 0x79, 0x5d, 0x00
.L_0:


//--------------------- .nv.shared._ZN7cutlass13device_kernelINS_4gemm6kernel13GemmUniversalIN4cute5tupleIJiiiiEEENS1_10collective13CollectiveMmaINS1_34MainloopSm90TmaGmmaWarpSpecializedILi5ENS5_IJNS4_1CILi4EEENSA_ILi2EEENSA_ILi1EEEEEENS1_35KernelTmaWarpSpecializedCooperativeEEENS5_IJNSA_ILi256EEENSA_ILi64EEESI_EEENS_6half_tENS5_IJlSD_lEEESK_SL_NS4_8TiledMMAINS4_8MMA_AtomIJNS4_4SM904GMMA25MMA_64x64x16_F32F16F16_SSILNSP_5MajorE0ELSR_0ELNSP_7ScaleInE1ELSS_1EEEEEENS4_6LayoutINS5_IJSC_SD_SD_EEENS5_IJSD_NSA_ILi0EEESX_EEEEENS5_IJNS4_10UnderscoreES10_S10_EEEEENS4_23SM90_TMA_LOAD_MULTICASTENS4_14ComposedLayoutINS4_7SwizzleILi3ELi4ELi3EEENS4_18smem_ptr_flag_bitsILi16EEENSV_INS5_IJNSA_ILi8EEESI_EEENS5_IJSI_SD_EEEEEEEvNS4_8identityES13_S1D_vS1E_EENS_8epilogue10collective6detail29Sm90TmaWarpSpecializedAdapterINS1H_15DefaultEpilogueISK_SL_SL_NS1G_6thread17LinearCombinationISK_Li1EffLNS1L_9ScaleType4KindE0ELNS_15FloatRoundStyleE2ESK_EENS1_15EpilogueDefaultEEEEEvvEEEEvNT_6ParamsE --------------------------
	.section	.nv.shared._ZN7cutlass13device_kernelINS_4gemm6kernel13GemmUniversalIN4cute5tupleIJiiiiEEENS1_10collective13CollectiveMmaINS1_34MainloopSm90TmaGmmaWarpSpecializedILi5ENS5_IJNS4_1CILi4EEENSA_ILi2EEENSA_ILi1EEEEEENS1_35KernelTmaWarpSpecializedCooperativeEEENS5_IJNSA_ILi256EEENSA_ILi64EEESI_EEENS_6half_tENS5_IJlSD_lEEESK_SL_NS4_8TiledMMAINS4_8MMA_AtomIJNS4_4SM904GMMA25MMA_64x64x16_F32F16F16_SSILNSP_5MajorE0ELSR_0ELNSP_7ScaleInE1ELSS_1EEEEEENS4_6LayoutINS5_IJSC_SD_SD_EEENS5_IJSD_NSA_ILi0EEESX_EEEEENS5_IJNS4_10UnderscoreES10_S10_EEEEENS4_23SM90_TMA_LOAD_MULTICASTENS4_14ComposedLayoutINS4_7SwizzleILi3ELi4ELi3EEENS4_18smem_ptr_flag_bitsILi16EEENSV_INS5_IJNSA_ILi8EEESI_EEENS5_IJSI_SD_EEEEEEEvNS4_8identityES13_S1D_vS1E_EENS_8epilogue10collective6detail29Sm90TmaWarpSpecializedAdapterINS1H_15DefaultEpilogueISK_SL_SL_NS1G_6thread17LinearCombinationISK_Li1EffLNS1L_9ScaleType4KindE0ELNS_15FloatRoundStyleE2ESK_EENS1_15EpilogueDefaultEEEEEvvEEEEvNT_6ParamsE,"aw",@nobits
	.sectionflags	@""
	.align	16
	.zero		1024


//--------------------- .nv.shared.reserved.0     --------------------------
	.section	.nv.shared.reserved.0,"aw",@nobits
	.weak		__nv_reservedSMEM_offset_0_alias
	.size		__nv_reservedSMEM_offset_0_alias, 0, 0
	.other		__nv_reservedSMEM_offset_0_alias,@"STO_CUDA_RESERVED_SHARED STV_DEFAULT"
__nv_reservedSMEM_offset_0_alias:
	.zero		0


//--------------------- .nv.global                --------------------------
	.section	.nv.global,"aw",@nobits
.nv.global:
	.type		_ZN40_INTERNAL_1f5aedae_4_k_cu_baa4346f_338074cute1_E,@object
	.size		_ZN40_INTERNAL_1f5aedae_4_k_cu_baa4346f_338074cute1_E,(_ZN40_INTERNAL_1f5aedae_4_k_cu_baa4346f_338074cuda3std3__45__cpo6cbeginE - _ZN40_INTERNAL_1f5aedae_4_k_cu_baa4346f_338074cute1_E)
_ZN40_INTERNAL_1f5aedae_4_k_cu_baa4346f_338074cute1_E:
	.zero		1
	.type		_ZN40_INTERNAL_1f5aedae_4_k_cu_baa4346f_338074cuda3std3__45__cpo6cbeginE,@object
	.size		_ZN40_INTERNAL_1f5aedae_4_k_cu_baa4346f_338074cuda3std3__45__cpo6cbeginE,(_ZN40_INTERNAL_1f5aedae_4_k_cu_baa4346f_338074cuda3std3__48in_placeE - _ZN40_INTERNAL_1f5aedae_4_k_cu_baa4346f_338074cuda3std3__45__cpo6cbeginE)
_ZN40_INTERNAL_1f5aedae_4_k_cu_baa4346f_338074cuda3std3__45__cpo6cbeginE:
	.zero		1
	.type		_ZN40_INTERNAL_1f5aedae_4_k_cu_baa4346f_338074cuda3std3__48in_placeE,@object
	.size		_ZN40_INTERNAL_1f5aedae_4_k_cu_baa4346f_338074cuda3std3__48in_placeE,(_ZN40_INTERNAL_1f5aedae_4_k_cu_baa4346f_338074cuda3std6ranges3__45__cpo9iter_moveE - _ZN40_INTERNAL_1f5aedae_4_k_cu_baa4346f_338074cuda3std3__48in_placeE)
_ZN40_INTERNAL_1f5aedae_4_k_cu_baa4346f_338074cuda3std3__48in_placeE:
	.zero		1
	.type		_ZN40_INTERNAL_1f5aedae_4_k_cu_baa4346f_338074cuda3std6ranges3__45__cpo9iter_moveE,@object
	.size		_ZN40_INTERNAL_1f5aedae_4_k_cu_baa4346f_338074cuda3std6ranges3__45__cpo9iter_moveE,(_ZN40_INTERNAL_1f5aedae_4_k_cu_baa4346f_338074cuda3std3__45__cpo5beginE - _ZN40_INTERNAL_1f5aedae_4_k_cu_baa4346f_338074cuda3std6ranges3__45__cpo9iter_moveE)
_ZN40_INTERNAL_1f5aedae_4_k_cu_baa4346f_338074cuda3std6ranges3__45__cpo9iter_moveE:
	.zero		1
	.type		_ZN40_INTERNAL_1f5aedae_4_k_cu_baa4346f_338074cuda3std3__45__cpo5beginE,@object
	.size		_ZN40_INTERNAL_1f5aedae_4_k_cu_baa4346f_338074cuda3std3__45__cpo5beginE,(_ZN40_INTERNAL_1f5aedae_4_k_cu_baa4346f_338074cuda3std3__442_GLOBAL__N__1f5aedae_4_k_cu_baa4346f_338076ignoreE - _ZN40_INTERNAL_1f5aedae_4_k_cu_baa4346f_338074cuda3std3__45__cpo5beginE)
_ZN40_INTERNAL_1f5aedae_4_k_cu_baa4346f_338074cuda3std3__45__cpo5beginE:
	.zero		1
	.type		_ZN40_INTERNAL_1f5aedae_4_k_cu_baa4346f_338074cuda3std3__442_GLOBAL__N__1f5aedae_4_k_cu_baa4346f_338076ignoreE,@object
	.size		_ZN40_INTERNAL_1f5aedae_4_k_cu_baa4346f_338074cuda3std3__442_GLOBAL__N__1f5aedae_4_k_cu_baa4346f_338076ignoreE,(_ZN40_INTERNAL_1f5aedae_4_k_cu_baa4346f_338074cute7productE - _ZN40_INTERNAL_1f5aedae_4_k_cu_baa4346f_338074cuda3std3__442_GLOBAL__N__1f5aedae_4_k_cu_baa4346f_338076ignoreE)
_ZN40_INTERNAL_1f5aedae_4_k_cu_baa4346f_338074cuda3std3__442_GLOBAL__N__1f5aedae_4_k_cu_baa4346f_338076ignoreE:
	.zero		1
	.type		_ZN40_INTERNAL_1f5aedae_4_k_cu_baa4346f_338074cute7productE,@object
	.size		_ZN40_INTERNAL_1f5aedae_4_k_cu_baa4346f_338074cute7productE,(_ZN40_INTERNAL_1f5aedae_4_k_cu_baa4346f_338074cuda3std3__45__cpo3endE - _ZN40_INTERNAL_1f5aedae_4_k_cu_baa4346f_338074cute7productE)
_ZN40_INTERNAL_1f5aedae_4_k_cu_baa4346f_338074cute7productE:
	.zero		1
	.type		_ZN40_INTERNAL_1f5aedae_4_k_cu_baa4346f_338074cuda3std3__45__cpo3endE,@object
	.size		_ZN40_INTERNAL_1f5aedae_4_k_cu_baa4346f_338074cuda3std3__45__cpo3endE,(_ZN40_INTERNAL_1f5aedae_4_k_cu_baa4346f_338074cuda3std3__419piecewise_constructE - _ZN40_INTERNAL_1f5aedae_4_k_cu_baa4346f_338074cuda3std3__45__cpo3endE)
_ZN40_INTERNAL_1f5aedae_4_k_cu_baa4346f_338074cuda3std3__45__cpo3endE:
	.zero		1
	.type		_ZN40_INTERNAL_1f5aedae_4_k_cu_baa4346f_338074cuda3std3__419piecewise_constructE,@object
	.size		_ZN40_INTERNAL_1f5aedae_4_k_cu_baa4346f_338074cuda3std3__419piecewise_constructE,(_ZN40_INTERNAL_1f5aedae_4_k_cu_baa4346f_338074cuda3std3__45__cpo4cendE - _ZN40_INTERNAL_1f5aedae_4_k_cu_baa4346f_338074cuda3std3__419piecewise_constructE)
_ZN40_INTERNAL_1f5aedae_4_k_cu_baa4346f_338074cuda3std3__419piecewise_constructE:
	.zero		1
	.type		_ZN40_INTERNAL_1f5aedae_4_k_cu_baa4346f_338074cuda3std3__45__cpo4cendE,@object
	.size		_ZN40_INTERNAL_1f5aedae_4_k_cu_baa4346f_338074cuda3std3__45__cpo4cendE,(_ZN40_INTERNAL_1f5aedae_4_k_cu_baa4346f_338074cuda3std6ranges3__45__cpo4swapE - _ZN40_INTERNAL_1f5aedae_4_k_cu_baa4346f_338074cuda3std3__45__cpo4cendE)
_ZN40_INTERNAL_1f5aedae_4_k_cu_baa4346f_338074cuda3std3__45__cpo4cendE:
	.zero		1
	.type		_ZN40_INTERNAL_1f5aedae_4_k_cu_baa4346f_338074cuda3std6ranges3__45__cpo4swapE,@object
	.size		_ZN40_INTERNAL_1f5aedae_4_k_cu_baa4346f_338074cuda3std6ranges3__45__cpo4swapE,(.L_8 - _ZN40_INTERNAL_1f5aedae_4_k_cu_baa4346f_338074cuda3std6ranges3__45__cpo4swapE)
_ZN40_INTERNAL_1f5aedae_4_k_cu_baa4346f_338074cuda3std6ranges3__45__cpo4swapE:
	.zero		1
.L_8:


//--------------------- .nv.constant0._ZN7cutlass13device_kernelINS_4gemm6kernel13GemmUniversalIN4cute5tupleIJiiiiEEENS1_10collective13CollectiveMmaINS1_34MainloopSm90TmaGmmaWarpSpecializedILi5ENS5_IJNS4_1CILi4EEENSA_ILi2EEENSA_ILi1EEEEEENS1_35KernelTmaWarpSpecializedCooperativeEEENS5_IJNSA_ILi256EEENSA_ILi64EEESI_EEENS_6half_tENS5_IJlSD_lEEESK_SL_NS4_8TiledMMAINS4_8MMA_AtomIJNS4_4SM904GMMA25MMA_64x64x16_F32F16F16_SSILNSP_5MajorE0ELSR_0ELNSP_7ScaleInE1ELSS_1EEEEEENS4_6LayoutINS5_IJSC_SD_SD_EEENS5_IJSD_NSA_ILi0EEESX_EEEEENS5_IJNS4_10UnderscoreES10_S10_EEEEENS4_23SM90_TMA_LOAD_MULTICASTENS4_14ComposedLayoutINS4_7SwizzleILi3ELi4ELi3EEENS4_18smem_ptr_flag_bitsILi16EEENSV_INS5_IJNSA_ILi8EEESI_EEENS5_IJSI_SD_EEEEEEEvNS4_8identityES13_S1D_vS1E_EENS_8epilogue10collective6detail29Sm90TmaWarpSpecializedAdapterINS1H_15DefaultEpilogueISK_SL_SL_NS1G_6thread17LinearCombinationISK_Li1EffLNS1L_9ScaleType4KindE0ELNS_15FloatRoundStyleE2ESK_EENS1_15EpilogueDefaultEEEEEvvEEEEvNT_6ParamsE --------------------------
	.section	.nv.constant0._ZN7cutlass13device_kernelINS_4gemm6kernel13GemmUniversalIN4cute5tupleIJiiiiEEENS1_10collective13CollectiveMmaINS1_34MainloopSm90TmaGmmaWarpSpecializedILi5ENS5_IJNS4_1CILi4EEENSA_ILi2EEENSA_ILi1EEEEEENS1_35KernelTmaWarpSpecializedCooperativeEEENS5_IJNSA_ILi256EEENSA_ILi64EEESI_EEENS_6half_tENS5_IJlSD_lEEESK_SL_NS4_8TiledMMAINS4_8MMA_AtomIJNS4_4SM904GMMA25MMA_64x64x16_F32F16F16_SSILNSP_5MajorE0ELSR_0ELNSP_7ScaleInE1ELSS_1EEEEEENS4_6LayoutINS5_IJSC_SD_SD_EEENS5_IJSD_NSA_ILi0EEESX_EEEEENS5_IJNS4_10UnderscoreES10_S10_EEEEENS4_23SM90_TMA_LOAD_MULTICASTENS4_14ComposedLayoutINS4_7SwizzleILi3ELi4ELi3EEENS4_18smem_ptr_flag_bitsILi16EEENSV_INS5_IJNSA_ILi8EEESI_EEENS5_IJSI_SD_EEEEEEEvNS4_8identityES13_S1D_vS1E_EENS_8epilogue10collective6detail29Sm90TmaWarpSpecializedAdapterINS1H_15DefaultEpilogueISK_SL_SL_NS1G_6thread17LinearCombinationISK_Li1EffLNS1L_9ScaleType4KindE0ELNS_15FloatRoundStyleE2ESK_EENS1_15EpilogueDefaultEEEEEvvEEEEvNT_6ParamsE,"a",@progbits
	.sectionflags	@""
	.align	4
.nv.constant0._ZN7cutlass13device_kernelINS_4gemm6kernel13GemmUniversalIN4cute5tupleIJiiiiEEENS1_10collective13CollectiveMmaINS1_34MainloopSm90TmaGmmaWarpSpecializedILi5ENS5_IJNS4_1CILi4EEENSA_ILi2EEENSA_ILi1EEEEEENS1_35KernelTmaWarpSpecializedCooperativeEEENS5_IJNSA_ILi256EEENSA_ILi64EEESI_EEENS_6half_tENS5_IJlSD_lEEESK_SL_NS4_8TiledMMAINS4_8MMA_AtomIJNS4_4SM904GMMA25MMA_64x64x16_F32F16F16_SSILNSP_5MajorE0ELSR_0ELNSP_7ScaleInE1ELSS_1EEEEEENS4_6LayoutINS5_IJSC_SD_SD_EEENS5_IJSD_NSA_ILi0EEESX_EEEEENS5_IJNS4_10UnderscoreES10_S10_EEEEENS4_23SM90_TMA_LOAD_MULTICASTENS4_14ComposedLayoutINS4_7SwizzleILi3ELi4ELi3EEENS4_18smem_ptr_flag_bitsILi16EEENSV_INS5_IJNSA_ILi8EEESI_EEENS5_IJSI_SD_EEEEEEEvNS4_8identityES13_S1D_vS1E_EENS_8epilogue10collective6detail29Sm90TmaWarpSpecializedAdapterINS1H_15DefaultEpilogueISK_SL_SL_NS1G_6thread17LinearCombinationISK_Li1EffLNS1L_9ScaleType4KindE0ELNS_15FloatRoundStyleE2ESK_EENS1_15EpilogueDefaultEEEEEvvEEEEvNT_6ParamsE:
	.zero		1664


//--------------------- SYMBOLS --------------------------

	.type		.nv.reservedSmem.offset0,@object
	.size		.nv.reservedSmem.offset0,0x4
	.type		__assertfail,@function
